	.target	sm_90a

	.elftype	@"ET_EXEC"


//--------------------- .note.nv.tkinfo           --------------------------
	.section	.note.nv.tkinfo,"",@"SHT_NOTE"
	.sectionflags	@"SHF_NOTE_NV_TKINFO"
	.tkinfo
        /*0018*/ 	.word	0x00000002
        /*0030*/ 	.string	""
        /*0030*/ 	.string	"ptxas"
        /*0030*/ 	.string	"Cuda compilation tools, release 13.0, V13.0.88"
        /*0030*/ 	.string	"Build cuda_13.0.r13.0/compiler.36424714_0"
        /*0030*/ 	.string	"-arch sm_90a -m 64 "



//--------------------- .note.nv.cuinfo           --------------------------
	.section	.note.nv.cuinfo,"",@"SHT_NOTE"
	.sectionflags	@"SHF_NOTE_NV_CUINFO"
        /*0018*/ 	.short	0x0002
        /*001a*/ 	.short	0x005a
        /*001c*/ 	.short	0x0082
	.zero		2


//--------------------- .nv.info                  --------------------------
	.section	.nv.info,"",@"SHT_CUDA_INFO"
	.align	4


	//----- nvinfo : EIATTR_REGCOUNT
	.align		4
        /*0000*/ 	.byte	0x04, 0x2f
        /*0002*/ 	.short	(.L_12 - .L_11)
	.align		4
.L_11:
        /*0004*/ 	.word	index@(_ZN7cutlass13device_kernelINS_4conv6kernel13ConvUniversalINS1_16ConvProblemShapeILNS1_8OperatorE1ELi3EEENS1_10collective14CollectiveConvINS1_46MainloopSm90TmaGmmaWarpSpecializedImplicitGemmILS5_1ELi18ELi3EN4cute5tupleIJNSA_1CILi1EEESD_SD_EEENS1_36KernelImplicitTmaWarpSpecializedSm90ELi1EEENSB_IJNSC_ILi128EEENSC_ILi64EEENSB_IJNSC_ILi32EEEEEEEEENS_10bfloat16_tESM_NSA_8TiledMMAINSA_8MMA_AtomIJNSA_4SM904GMMA27MMA_64x64x16_F32BF16BF16_SSILNSQ_5MajorE0ELSS_1ELNSQ_7ScaleInE1ELST_1EEEEEENSA_6LayoutISE_NSB_IJNSC_ILi0EEESX_SX_EEEEENSB_IJNSA_10UnderscoreES10_S10_EEEEENS7_6detail26Sm90ImplicitGemmTileTraitsINSA_20SM90_TMA_LOAD_IM2COLENSA_14ComposedLayoutINSA_7SwizzleILi2ELi4ELi3EEENSA_18smem_ptr_flag_bitsILi16EEENSW_INSB_IJNSB_IJNSC_ILi8EEENSC_ILi16EEEEEENSB_IJSJ_SD_EEENSB_IJSD_NSC_ILi18EEEEEEEEENSB_IJNSB_IJSJ_NSC_ILi256EEEEEENSB_IJSD_SX_EEENSB_IJSX_NSC_ILi4096EEEEEEEEEEEEEvEENS14_INSA_13SM90_TMA_LOADENS16_INS17_ILi3ELi4ELi3EEES1A_NSW_INSB_IJNSB_IJSI_SD_EEENSB_IJS1B_NSC_ILi4EEEEEES1G_EEENSB_IJS1K_NSB_IJSI_NSC_ILi512EEEEEENSB_IJSX_NSC_ILi2048EEEEEEEEEEEEEvEEEENS_8epilogue10collective6detail29Sm90TmaWarpSpecializedAdapterINS27_15DefaultEpilogueISM_NSB_IJNSB_IJllllEEESD_SX_EEES2C_NS26_6thread17LinearCombinationISM_Li1EffLNS2D_9ScaleType4KindE0ELNS_15FloatRoundStyleE2ESM_EENS_4gemm15EpilogueDefaultEEEEEvvEEEEvNT_6ParamsE)
        /*0008*/ 	.word	0x0000005a


	//----- nvinfo : EIATTR_FRAME_SIZE
	.align		4
.L_12:
        /*000c*/ 	.byte	0x04, 0x11
        /*000e*/ 	.short	(.L_14 - .L_13)
	.align		4
.L_13:
        /*0010*/ 	.word	index@(_ZN7cutlass13device_kernelINS_4conv6kernel13ConvUniversalINS1_16ConvProblemShapeILNS1_8OperatorE1ELi3EEENS1_10collective14CollectiveConvINS1_46MainloopSm90TmaGmmaWarpSpecializedImplicitGemmILS5_1ELi18ELi3EN4cute5tupleIJNSA_1CILi1EEESD_SD_EEENS1_36KernelImplicitTmaWarpSpecializedSm90ELi1EEENSB_IJNSC_ILi128EEENSC_ILi64EEENSB_IJNSC_ILi32EEEEEEEEENS_10bfloat16_tESM_NSA_8TiledMMAINSA_8MMA_AtomIJNSA_4SM904GMMA27MMA_64x64x16_F32BF16BF16_SSILNSQ_5MajorE0ELSS_1ELNSQ_7ScaleInE1ELST_1EEEEEENSA_6LayoutISE_NSB_IJNSC_ILi0EEESX_SX_EEEEENSB_IJNSA_10UnderscoreES10_S10_EEEEENS7_6detail26Sm90ImplicitGemmTileTraitsINSA_20SM90_TMA_LOAD_IM2COLENSA_14ComposedLayoutINSA_7SwizzleILi2ELi4ELi3EEENSA_18smem_ptr_flag_bitsILi16EEENSW_INSB_IJNSB_IJNSC_ILi8EEENSC_ILi16EEEEEENSB_IJSJ_SD_EEENSB_IJSD_NSC_ILi18EEEEEEEEENSB_IJNSB_IJSJ_NSC_ILi256EEEEEENSB_IJSD_SX_EEENSB_IJSX_NSC_ILi4096EEEEEEEEEEEEEvEENS14_INSA_13SM90_TMA_LOADENS16_INS17_ILi3ELi4ELi3EEES1A_NSW_INSB_IJNSB_IJSI_SD_EEENSB_IJS1B_NSC_ILi4EEEEEES1G_EEENSB_IJS1K_NSB_IJSI_NSC_ILi512EEEEEENSB_IJSX_NSC_ILi2048EEEEEEEEEEEEEvEEEENS_8epilogue10collective6detail29Sm90TmaWarpSpecializedAdapterINS27_15DefaultEpilogueISM_NSB_IJNSB_IJllllEEESD_SX_EEES2C_NS26_6thread17LinearCombinationISM_Li1EffLNS2D_9ScaleType4KindE0ELNS_15FloatRoundStyleE2ESM_EENS_4gemm15EpilogueDefaultEEEEEvvEEEEvNT_6ParamsE)
        /*0014*/ 	.word	0x00000000


	//----- nvinfo : EIATTR_MIN_STACK_SIZE
	.align		4
.L_14:
        /*0018*/ 	.byte	0x04, 0x12
        /*001a*/ 	.short	(.L_16 - .L_15)
	.align		4
.L_15:
        /*001c*/ 	.word	index@(_ZN7cutlass13device_kernelINS_4conv6kernel13ConvUniversalINS1_16ConvProblemShapeILNS1_8OperatorE1ELi3EEENS1_10collective14CollectiveConvINS1_46MainloopSm90TmaGmmaWarpSpecializedImplicitGemmILS5_1ELi18ELi3EN4cute5tupleIJNSA_1CILi1EEESD_SD_EEENS1_36KernelImplicitTmaWarpSpecializedSm90ELi1EEENSB_IJNSC_ILi128EEENSC_ILi64EEENSB_IJNSC_ILi32EEEEEEEEENS_10bfloat16_tESM_NSA_8TiledMMAINSA_8MMA_AtomIJNSA_4SM904GMMA27MMA_64x64x16_F32BF16BF16_SSILNSQ_5MajorE0ELSS_1ELNSQ_7ScaleInE1ELST_1EEEEEENSA_6LayoutISE_NSB_IJNSC_ILi0EEESX_SX_EEEEENSB_IJNSA_10UnderscoreES10_S10_EEEEENS7_6detail26Sm90ImplicitGemmTileTraitsINSA_20SM90_TMA_LOAD_IM2COLENSA_14ComposedLayoutINSA_7SwizzleILi2ELi4ELi3EEENSA_18smem_ptr_flag_bitsILi16EEENSW_INSB_IJNSB_IJNSC_ILi8EEENSC_ILi16EEEEEENSB_IJSJ_SD_EEENSB_IJSD_NSC_ILi18EEEEEEEEENSB_IJNSB_IJSJ_NSC_ILi256EEEEEENSB_IJSD_SX_EEENSB_IJSX_NSC_ILi4096EEEEEEEEEEEEEvEENS14_INSA_13SM90_TMA_LOADENS16_INS17_ILi3ELi4ELi3EEES1A_NSW_INSB_IJNSB_IJSI_SD_EEENSB_IJS1B_NSC_ILi4EEEEEES1G_EEENSB_IJS1K_NSB_IJSI_NSC_ILi512EEEEEENSB_IJSX_NSC_ILi2048EEEEEEEEEEEEEvEEEENS_8epilogue10collective6detail29Sm90TmaWarpSpecializedAdapterINS27_15DefaultEpilogueISM_NSB_IJNSB_IJllllEEESD_SX_EEES2C_NS26_6thread17LinearCombinationISM_Li1EffLNS2D_9ScaleType4KindE0ELNS_15FloatRoundStyleE2ESM_EENS_4gemm15EpilogueDefaultEEEEEvvEEEEvNT_6ParamsE)
        /*0020*/ 	.word	0x00000000
.L_16:


//--------------------- .nv.compat                --------------------------
	.section	.nv.compat,"",@"SHT_CUDA_COMPAT_INFO"
	.align	4
        /*0000*/ 	.byte	0x02, 0x09, 0x01, 0x00, 0x02, 0x02, 0x04, 0x00, 0x02, 0x05, 0x05, 0x00, 0x03, 0x07, 0x01, 0x01
        /*0010*/ 	.byte	0x02, 0x03, 0x01, 0x00, 0x02, 0x06, 0x01, 0x00, 0x04, 0x0b, 0x08, 0x00, 0x00, 0x00, 0x00, 0x00
        /*0020*/ 	.byte	0x00, 0x00, 0x00, 0x00


//--------------------- .nv.info._ZN7cutlass13device_kernelINS_4conv6kernel13ConvUniversalINS1_16ConvProblemShapeILNS1_8OperatorE1ELi3EEENS1_10collective14CollectiveConvINS1_46MainloopSm90TmaGmmaWarpSpecializedImplicitGemmILS5_1ELi18ELi3EN4cute5tupleIJNSA_1CILi1EEESD_SD_EEENS1_36KernelImplicitTmaWarpSpecializedSm90ELi1EEENSB_IJNSC_ILi128EEENSC_ILi64EEENSB_IJNSC_ILi32EEEEEEEEENS_10bfloat16_tESM_NSA_8TiledMMAINSA_8MMA_AtomIJNSA_4SM904GMMA27MMA_64x64x16_F32BF16BF16_SSILNSQ_5MajorE0ELSS_1ELNSQ_7ScaleInE1ELST_1EEEEEENSA_6LayoutISE_NSB_IJNSC_ILi0EEESX_SX_EEEEENSB_IJNSA_10UnderscoreES10_S10_EEEEENS7_6detail26Sm90ImplicitGemmTileTraitsINSA_20SM90_TMA_LOAD_IM2COLENSA_14ComposedLayoutINSA_7SwizzleILi2ELi4ELi3EEENSA_18smem_ptr_flag_bitsILi16EEENSW_INSB_IJNSB_IJNSC_ILi8EEENSC_ILi16EEEEEENSB_IJSJ_SD_EEENSB_IJSD_NSC_ILi18EEEEEEEEENSB_IJNSB_IJSJ_NSC_ILi256EEEEEENSB_IJSD_SX_EEENSB_IJSX_NSC_ILi4096EEEEEEEEEEEEEvEENS14_INSA_13SM90_TMA_LOADENS16_INS17_ILi3ELi4ELi3EEES1A_NSW_INSB_IJNSB_IJSI_SD_EEENSB_IJS1B_NSC_ILi4EEEEEES1G_EEENSB_IJS1K_NSB_IJSI_NSC_ILi512EEEEEENSB_IJSX_NSC_ILi2048EEEEEEEEEEEEEvEEEENS_8epilogue10collective6detail29Sm90TmaWarpSpecializedAdapterINS27_15DefaultEpilogueISM_NSB_IJNSB_IJllllEEESD_SX_EEES2C_NS26_6thread17LinearCombinationISM_Li1EffLNS2D_9ScaleType4KindE0ELNS_15FloatRoundStyleE2ESM_EENS_4gemm15EpilogueDefaultEEEEEvvEEEEvNT_6ParamsE --------------------------
	.section	.nv.info._ZN7cutlass13device_kernelINS_4conv6kernel13ConvUniversalINS1_16ConvProblemShapeILNS1_8OperatorE1ELi3EEENS1_10collective14CollectiveConvINS1_46MainloopSm90TmaGmmaWarpSpecializedImplicitGemmILS5_1ELi18ELi3EN4cute5tupleIJNSA_1CILi1EEESD_SD_EEENS1_36KernelImplicitTmaWarpSpecializedSm90ELi1EEENSB_IJNSC_ILi128EEENSC_ILi64EEENSB_IJNSC_ILi32EEEEEEEEENS_10bfloat16_tESM_NSA_8TiledMMAINSA_8MMA_AtomIJNSA_4SM904GMMA27MMA_64x64x16_F32BF16BF16_SSILNSQ_5MajorE0ELSS_1ELNSQ_7ScaleInE1ELST_1EEEEEENSA_6LayoutISE_NSB_IJNSC_ILi0EEESX_SX_EEEEENSB_IJNSA_10UnderscoreES10_S10_EEEEENS7_6detail26Sm90ImplicitGemmTileTraitsINSA_20SM90_TMA_LOAD_IM2COLENSA_14ComposedLayoutINSA_7SwizzleILi2ELi4ELi3EEENSA_18smem_ptr_flag_bitsILi16EEENSW_INSB_IJNSB_IJNSC_ILi8EEENSC_ILi16EEEEEENSB_IJSJ_SD_EEENSB_IJSD_NSC_ILi18EEEEEEEEENSB_IJNSB_IJSJ_NSC_ILi256EEEEEENSB_IJSD_SX_EEENSB_IJSX_NSC_ILi4096EEEEEEEEEEEEEvEENS14_INSA_13SM90_TMA_LOADENS16_INS17_ILi3ELi4ELi3EEES1A_NSW_INSB_IJNSB_IJSI_SD_EEENSB_IJS1B_NSC_ILi4EEEEEES1G_EEENSB_IJS1K_NSB_IJSI_NSC_ILi512EEEEEENSB_IJSX_NSC_ILi2048EEEEEEEEEEEEEvEEEENS_8epilogue10collective6detail29Sm90TmaWarpSpecializedAdapterINS27_15DefaultEpilogueISM_NSB_IJNSB_IJllllEEESD_SX_EEES2C_NS26_6thread17LinearCombinationISM_Li1EffLNS2D_9ScaleType4KindE0ELNS_15FloatRoundStyleE2ESM_EENS_4gemm15EpilogueDefaultEEEEEvvEEEEvNT_6ParamsE,"",@"SHT_CUDA_INFO"
	.sectionflags	@""
	.align	4


	//----- nvinfo : EIATTR_CUDA_API_VERSION
	.align		4
        /*0000*/ 	.byte	0x04, 0x37
        /*0002*/ 	.short	(.L_18 - .L_17)
.L_17:
        /*0004*/ 	.word	0x00000082


	//----- nvinfo : EIATTR_KPARAM_INFO
	.align		4
.L_18:
        /*0008*/ 	.byte	0x04, 0x17
        /*000a*/ 	.short	(.L_20 - .L_19)
.L_19:
        /*000c*/ 	.word	0x00000000
        /*0010*/ 	.short	0x0000
        /*0012*/ 	.short	0x0070
        /*0014*/ 	.byte	0x00, 0xf0, 0x01, 0x10


	//----- nvinfo : EIATTR_SPARSE_MMA_MASK
	.align		4
.L_20:
        /*0018*/ 	.byte	0x03, 0x50
        /*001a*/ 	.short	0x0000


	//----- nvinfo : EIATTR_MAXREG_COUNT
	.align		4
        /*001c*/ 	.byte	0x03, 0x1b
        /*001e*/ 	.short	0x00ff


	//----- nvinfo : EIATTR_NUM_BARRIERS
	.align		4
        /*0020*/ 	.byte	0x02, 0x4c
        /*0022*/ 	.byte	0x01
	.zero		1


	//----- nvinfo : EIATTR_MERCURY_ISA_VERSION
	.align		4
        /*0024*/ 	.byte	0x03, 0x5f
        /*0026*/ 	.short	0x0101


	//----- nvinfo : EIATTR_COOP_GROUP_MASK_REGIDS
	.align		4
        /*0028*/ 	.byte	0x04, 0x29
        /*002a*/ 	.short	(.L_22 - .L_21)


	//   ....[0]....
.L_21:
        /*002c*/ 	.word	0xffffffff


	//   ....[1]....
        /*0030*/ 	.word	0xffffffff


	//   ....[2]....
        /*0034*/ 	.word	0xffffffff


	//----- nvinfo : EIATTR_COOP_GROUP_INSTR_OFFSETS
	.align		4
.L_22:
        /*0038*/ 	.byte	0x04, 0x28
        /*003a*/ 	.short	(.L_24 - .L_23)


	//   ....[0]....
.L_23:
        /*003c*/ 	.word	0x00000060


	//   ....[1]....
        /*0040*/ 	.word	0x00000070


	//   ....[2]....
        /*0044*/ 	.word	0x00000130


	//----- nvinfo : EIATTR_MBARRIER_INSTR_OFFSETS
	.align		4
.L_24:
        /*0048*/ 	.byte	0x04, 0x39
        /*004a*/ 	.short	(.L_26 - .L_25)


	//   ....[0]....
.L_25:
        /*004c*/ 	.word	0x00000270
        /*0050*/ 	.word	0x000000ff
        /*0054*/ 	.word	0x00036000
        /*0058*/ 	.short	0x0100
        /*005a*/ 	.byte	0x08
	.zero		1


	//   ....[1]....
        /*005c*/ 	.word	0x00000280
        /*0060*/ 	.word	0x000000ff
        /*0064*/ 	.word	0x00036090
        /*0068*/ 	.short	0x0100
        /*006a*/ 	.byte	0x08
	.zero		1


	//   ....[2]....
        /*006c*/ 	.word	0x00000290
        /*0070*/ 	.word	0x000000ff
        /*0074*/ 	.word	0x00036008
        /*0078*/ 	.short	0x0100
        /*007a*/ 	.byte	0x08
	.zero		1


	//   ....[3]....
        /*007c*/ 	.word	0x000002a0
        /*0080*/ 	.word	0x000000ff
        /*0084*/ 	.word	0x00036098
        /*0088*/ 	.short	0x0100
        /*008a*/ 	.byte	0x08
	.zero		1


	//   ....[4]....
        /*008c*/ 	.word	0x000002b0
        /*0090*/ 	.word	0x000000ff
        /*0094*/ 	.word	0x00036010
        /*0098*/ 	.short	0x0100
        /*009a*/ 	.byte	0x08
	.zero		1


	//   ....[5]....
        /*009c*/ 	.word	0x000002c0
        /*00a0*/ 	.word	0x000000ff
        /*00a4*/ 	.word	0x000360a0
        /*00a8*/ 	.short	0x0100
        /*00aa*/ 	.byte	0x08
	.zero		1


	//   ....[6]....
        /*00ac*/ 	.word	0x000002d0
        /*00b0*/ 	.word	0x000000ff
        /*00b4*/ 	.word	0x00036018
        /*00b8*/ 	.short	0x0100
        /*00ba*/ 	.byte	0x08
	.zero		1


	//   ....[7]....
        /*00bc*/ 	.word	0x000002e0
        /*00c0*/ 	.word	0x000000ff
        /*00c4*/ 	.word	0x000360a8
        /*00c8*/ 	.short	0x0100
        /*00ca*/ 	.byte	0x08
	.zero		1


	//   ....[8]....
        /*00cc*/ 	.word	0x000002f0
        /*00d0*/ 	.word	0x000000ff
        /*00d4*/ 	.word	0x00036020
        /*00d8*/ 	.short	0x0100
        /*00da*/ 	.byte	0x08
	.zero		1


	//   ....[9]....
        /*00dc*/ 	.word	0x00000300
        /*00e0*/ 	.word	0x000000ff
        /*00e4*/ 	.word	0x000360b0
        /*00e8*/ 	.short	0x0100
        /*00ea*/ 	.byte	0x08
	.zero		1


	//   ....[10]....
        /*00ec*/ 	.word	0x00000310
        /*00f0*/ 	.word	0x000000ff
        /*00f4*/ 	.word	0x00036028
        /*00f8*/ 	.short	0x0100
        /*00fa*/ 	.byte	0x08
	.zero		1


	//   ....[11]....
        /*00fc*/ 	.word	0x00000320
        /*0100*/ 	.word	0x000000ff
        /*0104*/ 	.word	0x000360b8
        /*0108*/ 	.short	0x0100
        /*010a*/ 	.byte	0x08
	.zero		1


	//   ....[12]....
        /*010c*/ 	.word	0x00000330
        /*0110*/ 	.word	0x000000ff
        /*0114*/ 	.word	0x00036030
        /*0118*/ 	.short	0x0100
        /*011a*/ 	.byte	0x08
	.zero		1


	//   ....[13]....
        /*011c*/ 	.word	0x00000340
        /*0120*/ 	.word	0x000000ff
        /*0124*/ 	.word	0x000360c0
        /*0128*/ 	.short	0x0100
        /*012a*/ 	.byte	0x08
	.zero		1


	//   ....[14]....
        /*012c*/ 	.word	0x00000350
        /*0130*/ 	.word	0x000000ff
        /*0134*/ 	.word	0x00036038
        /*0138*/ 	.short	0x0100
        /*013a*/ 	.byte	0x08
	.zero		1


	//   ....[15]....
        /*013c*/ 	.word	0x00000360
        /*0140*/ 	.word	0x000000ff
        /*0144*/ 	.word	0x000360c8
        /*0148*/ 	.short	0x0100
        /*014a*/ 	.byte	0x08
	.zero		1


	//   ....[16]....
        /*014c*/ 	.word	0x00000370
        /*0150*/ 	.word	0x000000ff
        /*0154*/ 	.word	0x00036040
        /*0158*/ 	.short	0x0100
        /*015a*/ 	.byte	0x08
	.zero		1


	//   ....[17]....
        /*015c*/ 	.word	0x00000380
        /*0160*/ 	.word	0x000000ff
        /*0164*/ 	.word	0x000360d0
        /*0168*/ 	.short	0x0100
        /*016a*/ 	.byte	0x08
	.zero		1


	//   ....[18]....
        /*016c*/ 	.word	0x00000390
        /*0170*/ 	.word	0x000000ff
        /*0174*/ 	.word	0x00036048
        /*0178*/ 	.short	0x0100
        /*017a*/ 	.byte	0x08
	.zero		1


	//   ....[19]....
        /*017c*/ 	.word	0x000003a0
        /*0180*/ 	.word	0x000000ff
        /*0184*/ 	.word	0x000360d8
        /*0188*/ 	.short	0x0100
        /*018a*/ 	.byte	0x08
	.zero		1


	//   ....[20]....
        /*018c*/ 	.word	0x000003b0
        /*0190*/ 	.word	0x000000ff
        /*0194*/ 	.word	0x00036050
        /*0198*/ 	.short	0x0100
        /*019a*/ 	.byte	0x08
	.zero		1


	//   ....[21]....
        /*019c*/ 	.word	0x000003c0
        /*01a0*/ 	.word	0x000000ff
        /*01a4*/ 	.word	0x000360e0
        /*01a8*/ 	.short	0x0100
        /*01aa*/ 	.byte	0x08
	.zero		1


	//   ....[22]....
        /*01ac*/ 	.word	0x000003d0
        /*01b0*/ 	.word	0x000000ff
        /*01b4*/ 	.word	0x00036058
        /*01b8*/ 	.short	0x0100
        /*01ba*/ 	.byte	0x08
	.zero		1


	//   ....[23]....
        /*01bc*/ 	.word	0x000003e0
        /*01c0*/ 	.word	0x000000ff
        /*01c4*/ 	.word	0x000360e8
        /*01c8*/ 	.short	0x0100
        /*01ca*/ 	.byte	0x08
	.zero		1


	//   ....[24]....
        /*01cc*/ 	.word	0x000003f0
        /*01d0*/ 	.word	0x000000ff
        /*01d4*/ 	.word	0x00036060
        /*01d8*/ 	.short	0x0100
        /*01da*/ 	.byte	0x08
	.zero		1


	//   ....[25]....
        /*01dc*/ 	.word	0x00000400
        /*01e0*/ 	.word	0x000000ff
        /*01e4*/ 	.word	0x000360f0
        /*01e8*/ 	.short	0x0100
        /*01ea*/ 	.byte	0x08
	.zero		1


	//   ....[26]....
        /*01ec*/ 	.word	0x00000410
        /*01f0*/ 	.word	0x000000ff
        /*01f4*/ 	.word	0x00036068
        /*01f8*/ 	.short	0x0100
        /*01fa*/ 	.byte	0x08
	.zero		1


	//   ....[27]....
        /*01fc*/ 	.word	0x00000420
        /*0200*/ 	.word	0x000000ff
        /*0204*/ 	.word	0x000360f8
        /*0208*/ 	.short	0x0100
        /*020a*/ 	.byte	0x08
	.zero		1


	//   ....[28]....
        /*020c*/ 	.word	0x00000430
        /*0210*/ 	.word	0x000000ff
        /*0214*/ 	.word	0x00036070
        /*0218*/ 	.short	0x0100
        /*021a*/ 	.byte	0x08
	.zero		1


	//   ....[29]....
        /*021c*/ 	.word	0x00000440
        /*0220*/ 	.word	0x000000ff
        /*0224*/ 	.word	0x00036100
        /*0228*/ 	.short	0x0100
        /*022a*/ 	.byte	0x08
	.zero		1


	//   ....[30]....
        /*022c*/ 	.word	0x00000450
        /*0230*/ 	.word	0x000000ff
        /*0234*/ 	.word	0x00036078
        /*0238*/ 	.short	0x0100
        /*023a*/ 	.byte	0x08
	.zero		1


	//   ....[31]....
        /*023c*/ 	.word	0x00000460
        /*0240*/ 	.word	0x000000ff
        /*0244*/ 	.word	0x00036108
        /*0248*/ 	.short	0x0100
        /*024a*/ 	.byte	0x08
	.zero		1


	//   ....[32]....
        /*024c*/ 	.word	0x00000470
        /*0250*/ 	.word	0x000000ff
        /*0254*/ 	.word	0x00036080
        /*0258*/ 	.short	0x0100
        /*025a*/ 	.byte	0x08
	.zero		1


	//   ....[33]....
        /*025c*/ 	.word	0x00000480
        /*0260*/ 	.word	0x000000ff
        /*0264*/ 	.word	0x00036110
        /*0268*/ 	.short	0x0100
        /*026a*/ 	.byte	0x08
	.zero		1


	//   ....[34]....
        /*026c*/ 	.word	0x00000490
        /*0270*/ 	.word	0x000000ff
        /*0274*/ 	.word	0x00036088
        /*0278*/ 	.short	0x0100
        /*027a*/ 	.byte	0x08
	.zero		1


	//   ....[35]....
        /*027c*/ 	.word	0x000004a0
        /*0280*/ 	.word	0x000000ff
        /*0284*/ 	.word	0x00036118
        /*0288*/ 	.short	0x0100
        /*028a*/ 	.byte	0x08
	.zero		1


	//   ....[36]....
        /*028c*/ 	.word	0x00000b70
        /*0290*/ 	.word	0x00000005
        /*0294*/ 	.word	0x00036000
        /*0298*/ 	.short	0x010a
        /*029a*/ 	.byte	0x3f
	.zero		1


	//   ....[37]....
        /*029c*/ 	.word	0x00000ed0
        /*02a0*/ 	.word	0x00000006
        /*02a4*/ 	.word	0x00036000
        /*02a8*/ 	.short	0x010a
        /*02aa*/ 	.byte	0x3f
	.zero		1


	//   ....[38]....
        /*02ac*/ 	.word	0x000010d0
        /*02b0*/ 	.word	0x000000ff
        /*02b4*/ 	.word	0x00000000
        /*02b8*/ 	.short	0x0101
        /*02ba*/ 	.byte	0x06
	.zero		1


	//   ....[39]....
        /*02bc*/ 	.word	0x000012c0
        /*02c0*/ 	.word	0x00000003
        /*02c4*/ 	.word	0x00000000
        /*02c8*/ 	.short	0x0101
        /*02ca*/ 	.byte	0x3f
	.zero		1


	//   ....[40]....
        /*02cc*/ 	.word	0x000060b0
        /*02d0*/ 	.word	0x00000011
        /*02d4*/ 	.word	0x00036090
        /*02d8*/ 	.short	0x010a
        /*02da*/ 	.byte	0x3f
	.zero		1


	//   ....[41]....
        /*02dc*/ 	.word	0x000068a0
        /*02e0*/ 	.word	0x00000004
        /*02e4*/ 	.word	0x00000000
        /*02e8*/ 	.short	0x010a
        /*02ea*/ 	.byte	0x3f
	.zero		1


	//   ....[42]....
        /*02ec*/ 	.word	0x00006950
        /*02f0*/ 	.word	0x00000002
        /*02f4*/ 	.word	0x00000000
        /*02f8*/ 	.short	0x010a
        /*02fa*/ 	.byte	0x3f
	.zero		1


	//   ....[43]....
        /*02fc*/ 	.word	0x00006a00
        /*0300*/ 	.word	0x00000002
        /*0304*/ 	.word	0x00000000
        /*0308*/ 	.short	0x010a
        /*030a*/ 	.byte	0x3f
	.zero		1


	//   ....[44]....
        /*030c*/ 	.word	0x00006ab0
        /*0310*/ 	.word	0x00000002
        /*0314*/ 	.word	0x00000000
        /*0318*/ 	.short	0x010a
        /*031a*/ 	.byte	0x3f
	.zero		1


	//   ....[45]....
        /*031c*/ 	.word	0x00006b60
        /*0320*/ 	.word	0x00000002
        /*0324*/ 	.word	0x00000000
        /*0328*/ 	.short	0x010a
        /*032a*/ 	.byte	0x3f
	.zero		1


	//   ....[46]....
        /*032c*/ 	.word	0x00006c10
        /*0330*/ 	.word	0x00000002
        /*0334*/ 	.word	0x00000000
        /*0338*/ 	.short	0x010a
        /*033a*/ 	.byte	0x3f
	.zero		1


	//   ....[47]....
        /*033c*/ 	.word	0x00006cc0
        /*0340*/ 	.word	0x00000002
        /*0344*/ 	.word	0x00000000
        /*0348*/ 	.short	0x010a
        /*034a*/ 	.byte	0x3f
	.zero		1


	//   ....[48]....
        /*034c*/ 	.word	0x00006d70
        /*0350*/ 	.word	0x00000002
        /*0354*/ 	.word	0x00000000
        /*0358*/ 	.short	0x010a
        /*035a*/ 	.byte	0x3f
	.zero		1


	//   ....[49]....
        /*035c*/ 	.word	0x00006e20
        /*0360*/ 	.word	0x00000002
        /*0364*/ 	.word	0x00000000
        /*0368*/ 	.short	0x010a
        /*036a*/ 	.byte	0x3f
	.zero		1


	//   ....[50]....
        /*036c*/ 	.word	0x00006ed0
        /*0370*/ 	.word	0x00000002
        /*0374*/ 	.word	0x00000000
        /*0378*/ 	.short	0x010a
        /*037a*/ 	.byte	0x3f
	.zero		1


	//   ....[51]....
        /*037c*/ 	.word	0x00006f80
        /*0380*/ 	.word	0x00000002
        /*0384*/ 	.word	0x00000000
        /*0388*/ 	.short	0x010a
        /*038a*/ 	.byte	0x3f
	.zero		1


	//   ....[52]....
        /*038c*/ 	.word	0x00007030
        /*0390*/ 	.word	0x00000002
        /*0394*/ 	.word	0x00000000
        /*0398*/ 	.short	0x010a
        /*039a*/ 	.byte	0x3f
	.zero		1


	//   ....[53]....
        /*039c*/ 	.word	0x000070e0
        /*03a0*/ 	.word	0x00000002
        /*03a4*/ 	.word	0x00000000
        /*03a8*/ 	.short	0x010a
        /*03aa*/ 	.byte	0x3f
	.zero		1


	//   ....[54]....
        /*03ac*/ 	.word	0x00007190
        /*03b0*/ 	.word	0x00000002
        /*03b4*/ 	.word	0x00000000
        /*03b8*/ 	.short	0x010a
        /*03ba*/ 	.byte	0x3f
	.zero		1


	//   ....[55]....
        /*03bc*/ 	.word	0x00007240
        /*03c0*/ 	.word	0x00000002
        /*03c4*/ 	.word	0x00000000
        /*03c8*/ 	.short	0x010a
        /*03ca*/ 	.byte	0x3f
	.zero		1


	//   ....[56]....
        /*03cc*/ 	.word	0x000072f0
        /*03d0*/ 	.word	0x00000002
        /*03d4*/ 	.word	0x00000000
        /*03d8*/ 	.short	0x010a
        /*03da*/ 	.byte	0x3f
	.zero		1


	//   ....[57]....
        /*03dc*/ 	.word	0x000073a0
        /*03e0*/ 	.word	0x00000002
        /*03e4*/ 	.word	0x00000000
        /*03e8*/ 	.short	0x010a
        /*03ea*/ 	.byte	0x3f
	.zero		1


	//   ....[58]....
        /*03ec*/ 	.word	0x00007450
        /*03f0*/ 	.word	0x00000003
        /*03f4*/ 	.word	0x00000000
        /*03f8*/ 	.short	0x010a
        /*03fa*/ 	.byte	0x3f
	.zero		1


	//----- nvinfo : EIATTR_NUM_MBARRIERS
	.align		4
.L_26:
        /*03fc*/ 	.byte	0x03, 0x38
        /*03fe*/ 	.short	0x0024


	//----- nvinfo : EIATTR_EXIT_INSTR_OFFSETS
	.align		4
        /*0400*/ 	.byte	0x04, 0x1c
        /*0402*/ 	.short	(.L_28 - .L_27)


	//   ....[0]....
.L_27:
        /*0404*/ 	.word	0x000008a0


	//   ....[1]....
        /*0408*/ 	.word	0x00001410


	//   ....[2]....
        /*040c*/ 	.word	0x000047e0


	//   ....[3]....
        /*0410*/ 	.word	0x00004810


	//   ....[4]....
        /*0414*/ 	.word	0x00005e70


	//   ....[5]....
        /*0418*/ 	.word	0x00005ea0


	//   ....[6]....
        /*041c*/ 	.word	0x00005ec0


	//   ....[7]....
        /*0420*/ 	.word	0x00006790


	//   ....[8]....
        /*0424*/ 	.word	0x00007480


	//----- nvinfo : EIATTR_MAX_THREADS
	.align		4
.L_28:
        /*0428*/ 	.byte	0x04, 0x05
        /*042a*/ 	.short	(.L_30 - .L_29)
.L_29:
        /*042c*/ 	.word	0x00000100
        /*0430*/ 	.word	0x00000001
        /*0434*/ 	.word	0x00000001


	//----- nvinfo : EIATTR_CRS_STACK_SIZE
	.align		4
.L_30:
        /*0438*/ 	.byte	0x04, 0x1e
        /*043a*/ 	.short	(.L_32 - .L_31)
.L_31:
        /*043c*/ 	.word	0x00000000


	//----- nvinfo : EIATTR_CBANK_PARAM_SIZE
	.align		4
.L_32:
        /*0440*/ 	.byte	0x03, 0x19
        /*0442*/ 	.short	0x0470


	//----- nvinfo : EIATTR_PARAM_CBANK
	.align		4
        /*0444*/ 	.byte	0x04, 0x0a
        /*0446*/ 	.short	(.L_34 - .L_33)
	.align		4
.L_33:
        /*0448*/ 	.word	index@(.nv.constant0._ZN7cutlass13device_kernelINS_4conv6kernel13ConvUniversalINS1_16ConvProblemShapeILNS1_8OperatorE1ELi3EEENS1_10collective14CollectiveConvINS1_46MainloopSm90TmaGmmaWarpSpecializedImplicitGemmILS5_1ELi18ELi3EN4cute5tupleIJNSA_1CILi1EEESD_SD_EEENS1_36KernelImplicitTmaWarpSpecializedSm90ELi1EEENSB_IJNSC_ILi128EEENSC_ILi64EEENSB_IJNSC_ILi32EEEEEEEEENS_10bfloat16_tESM_NSA_8TiledMMAINSA_8MMA_AtomIJNSA_4SM904GMMA27MMA_64x64x16_F32BF16BF16_SSILNSQ_5MajorE0ELSS_1ELNSQ_7ScaleInE1ELST_1EEEEEENSA_6LayoutISE_NSB_IJNSC_ILi0EEESX_SX_EEEEENSB_IJNSA_10UnderscoreES10_S10_EEEEENS7_6detail26Sm90ImplicitGemmTileTraitsINSA_20SM90_TMA_LOAD_IM2COLENSA_14ComposedLayoutINSA_7SwizzleILi2ELi4ELi3EEENSA_18smem_ptr_flag_bitsILi16EEENSW_INSB_IJNSB_IJNSC_ILi8EEENSC_ILi16EEEEEENSB_IJSJ_SD_EEENSB_IJSD_NSC_ILi18EEEEEEEEENSB_IJNSB_IJSJ_NSC_ILi256EEEEEENSB_IJSD_SX_EEENSB_IJSX_NSC_ILi4096EEEEEEEEEEEEEvEENS14_INSA_13SM90_TMA_LOADENS16_INS17_ILi3ELi4ELi3EEES1A_NSW_INSB_IJNSB_IJSI_SD_EEENSB_IJS1B_NSC_ILi4EEEEEES1G_EEENSB_IJS1K_NSB_IJSI_NSC_ILi512EEEEEENSB_IJSX_NSC_ILi2048EEEEEEEEEEEEEvEEEENS_8epilogue10collective6detail29Sm90TmaWarpSpecializedAdapterINS27_15DefaultEpilogueISM_NSB_IJNSB_IJllllEEESD_SX_EEES2C_NS26_6thread17LinearCombinationISM_Li1EffLNS2D_9ScaleType4KindE0ELNS_15FloatRoundStyleE2ESM_EENS_4gemm15EpilogueDefaultEEEEEvvEEEEvNT_6ParamsE)
        /*044c*/ 	.short	0x0210
        /*044e*/ 	.short	0x0470


	//----- nvinfo : EIATTR_SW_WAR
	.align		4
.L_34:
        /*0450*/ 	.byte	0x04, 0x36
        /*0452*/ 	.short	(.L_36 - .L_35)
.L_35:
        /*0454*/ 	.word	0x00000008
.L_36:


//--------------------- .nv.callgraph             --------------------------
	.section	.nv.callgraph,"",@"SHT_CUDA_CALLGRAPH"
	.align	4
	.sectionentsize	8
	.align		4
        /*0000*/ 	.word	0x00000000
	.align		4
        /*0004*/ 	.word	0xffffffff
	.align		4
        /*0008*/ 	.word	0x00000000
	.align		4
        /*000c*/ 	.word	0xfffffffe
	.align		4
        /*0010*/ 	.word	0x00000000
	.align		4
        /*0014*/ 	.word	0xfffffffd
	.align		4
        /*0018*/ 	.word	0x00000000
	.align		4
        /*001c*/ 	.word	0xfffffffc


//--------------------- .nv.constant4             --------------------------
	.section	.nv.constant4,"a",@progbits
	.align	8
	.align		8
.nv.constant4:
        /*0000*/ 	.dword	_ZN39_INTERNAL_4632fb8a_4_k_cu_56868ffb_27844cuda3std3__45__cpo5beginE
	.align		8
        /*0008*/ 	.dword	_ZN39_INTERNAL_4632fb8a_4_k_cu_56868ffb_27844cuda3std3__45__cpo3endE
	.align		8
        /*0010*/ 	.dword	_ZN39_INTERNAL_4632fb8a_4_k_cu_56868ffb_27844cuda3std3__45__cpo6cbeginE
	.align		8
        /*0018*/ 	.dword	_ZN39_INTERNAL_4632fb8a_4_k_cu_56868ffb_27844cuda3std3__45__cpo4cendE
	.align		8
        /*0020*/ 	.dword	_ZN39_INTERNAL_4632fb8a_4_k_cu_56868ffb_27844cuda3std3__441_GLOBAL__N__4632fb8a_4_k_cu_56868ffb_27846ignoreE
	.align		8
        /*0028*/ 	.dword	_ZN39_INTERNAL_4632fb8a_4_k_cu_56868ffb_27844cuda3std3__419piecewise_constructE
	.align		8
        /*0030*/ 	.dword	_ZN39_INTERNAL_4632fb8a_4_k_cu_56868ffb_27844cuda3std3__48in_placeE
	.align		8
        /*0038*/ 	.dword	_ZN39_INTERNAL_4632fb8a_4_k_cu_56868ffb_27844cuda3std6ranges3__45__cpo4swapE
	.align		8
        /*0040*/ 	.dword	_ZN39_INTERNAL_4632fb8a_4_k_cu_56868ffb_27844cuda3std6ranges3__45__cpo9iter_moveE
	.align		8
        /*0048*/ 	.dword	_ZN39_INTERNAL_4632fb8a_4_k_cu_56868ffb_27844cute7productE
	.align		8
        /*0050*/ 	.dword	_ZN39_INTERNAL_4632fb8a_4_k_cu_56868ffb_27844cute1_E


//--------------------- .text._ZN7cutlass13device_kernelINS_4conv6kernel13ConvUniversalINS1_16ConvProblemShapeILNS1_8OperatorE1ELi3EEENS1_10collective14CollectiveConvINS1_46MainloopSm90TmaGmmaWarpSpecializedImplicitGemmILS5_1ELi18ELi3EN4cute5tupleIJNSA_1CILi1EEESD_SD_EEENS1_36KernelImplicitTmaWarpSpecializedSm90ELi1EEENSB_IJNSC_ILi128EEENSC_ILi64EEENSB_IJNSC_ILi32EEEEEEEEENS_10bfloat16_tESM_NSA_8TiledMMAINSA_8MMA_AtomIJNSA_4SM904GMMA27MMA_64x64x16_F32BF16BF16_SSILNSQ_5MajorE0ELSS_1ELNSQ_7ScaleInE1ELST_1EEEEEENSA_6LayoutISE_NSB_IJNSC_ILi0EEESX_SX_EEEEENSB_IJNSA_10UnderscoreES10_S10_EEEEENS7_6detail26Sm90ImplicitGemmTileTraitsINSA_20SM90_TMA_LOAD_IM2COLENSA_14ComposedLayoutINSA_7SwizzleILi2ELi4ELi3EEENSA_18smem_ptr_flag_bitsILi16EEENSW_INSB_IJNSB_IJNSC_ILi8EEENSC_ILi16EEEEEENSB_IJSJ_SD_EEENSB_IJSD_NSC_ILi18EEEEEEEEENSB_IJNSB_IJSJ_NSC_ILi256EEEEEENSB_IJSD_SX_EEENSB_IJSX_NSC_ILi4096EEEEEEEEEEEEEvEENS14_INSA_13SM90_TMA_LOADENS16_INS17_ILi3ELi4ELi3EEES1A_NSW_INSB_IJNSB_IJSI_SD_EEENSB_IJS1B_NSC_ILi4EEEEEES1G_EEENSB_IJS1K_NSB_IJSI_NSC_ILi512EEEEEENSB_IJSX_NSC_ILi2048EEEEEEEEEEEEEvEEEENS_8epilogue10collective6detail29Sm90TmaWarpSpecializedAdapterINS27_15DefaultEpilogueISM_NSB_IJNSB_IJllllEEESD_SX_EEES2C_NS26_6thread17LinearCombinationISM_Li1EffLNS2D_9ScaleType4KindE0ELNS_15FloatRoundStyleE2ESM_EENS_4gemm15EpilogueDefaultEEEEEvvEEEEvNT_6ParamsE --------------------------
	.section	.text._ZN7cutlass13device_kernelINS_4conv6kernel13ConvUniversalINS1_16ConvProblemShapeILNS1_8OperatorE1ELi3EEENS1_10collective14CollectiveConvINS1_46MainloopSm90TmaGmmaWarpSpecializedImplicitGemmILS5_1ELi18ELi3EN4cute5tupleIJNSA_1CILi1EEESD_SD_EEENS1_36KernelImplicitTmaWarpSpecializedSm90ELi1EEENSB_IJNSC_ILi128EEENSC_ILi64EEENSB_IJNSC_ILi32EEEEEEEEENS_10bfloat16_tESM_NSA_8TiledMMAINSA_8MMA_AtomIJNSA_4SM904GMMA27MMA_64x64x16_F32BF16BF16_SSILNSQ_5MajorE0ELSS_1ELNSQ_7ScaleInE1ELST_1EEEEEENSA_6LayoutISE_NSB_IJNSC_ILi0EEESX_SX_EEEEENSB_IJNSA_10UnderscoreES10_S10_EEEEENS7_6detail26Sm90ImplicitGemmTileTraitsINSA_20SM90_TMA_LOAD_IM2COLENSA_14ComposedLayoutINSA_7SwizzleILi2ELi4ELi3EEENSA_18smem_ptr_flag_bitsILi16EEENSW_INSB_IJNSB_IJNSC_ILi8EEENSC_ILi16EEEEEENSB_IJSJ_SD_EEENSB_IJSD_NSC_ILi18EEEEEEEEENSB_IJNSB_IJSJ_NSC_ILi256EEEEEENSB_IJSD_SX_EEENSB_IJSX_NSC_ILi4096EEEEEEEEEEEEEvEENS14_INSA_13SM90_TMA_LOADENS16_INS17_ILi3ELi4ELi3EEES1A_NSW_INSB_IJNSB_IJSI_SD_EEENSB_IJS1B_NSC_ILi4EEEEEES1G_EEENSB_IJS1K_NSB_IJSI_NSC_ILi512EEEEEENSB_IJSX_NSC_ILi2048EEEEEEEEEEEEEvEEEENS_8epilogue10collective6detail29Sm90TmaWarpSpecializedAdapterINS27_15DefaultEpilogueISM_NSB_IJNSB_IJllllEEESD_SX_EEES2C_NS26_6thread17LinearCombinationISM_Li1EffLNS2D_9ScaleType4KindE0ELNS_15FloatRoundStyleE2ESM_EENS_4gemm15EpilogueDefaultEEEEEvvEEEEvNT_6ParamsE,"ax",@progbits
	.align	128
.text._ZN7cutlass13device_kernelINS_4conv6kernel13ConvUniversalINS1_16ConvProblemShapeILNS1_8OperatorE1ELi3EEENS1_10collective14CollectiveConvINS1_46MainloopSm90TmaGmmaWarpSpecializedImplicitGemmILS5_1ELi18ELi3EN4cute5tupleIJNSA_1CILi1EEESD_SD_EEENS1_36KernelImplicitTmaWarpSpecializedSm90ELi1EEENSB_IJNSC_ILi128EEENSC_ILi64EEENSB_IJNSC_ILi32EEEEEEEEENS_10bfloat16_tESM_NSA_8TiledMMAINSA_8MMA_AtomIJNSA_4SM904GMMA27MMA_64x64x16_F32BF16BF16_SSILNSQ_5MajorE0ELSS_1ELNSQ_7ScaleInE1ELST_1EEEEEENSA_6LayoutISE_NSB_IJNSC_ILi0EEESX_SX_EEEEENSB_IJNSA_10UnderscoreES10_S10_EEEEENS7_6detail26Sm90ImplicitGemmTileTraitsINSA_20SM90_TMA_LOAD_IM2COLENSA_14ComposedLayoutINSA_7SwizzleILi2ELi4ELi3EEENSA_18smem_ptr_flag_bitsILi16EEENSW_INSB_IJNSB_IJNSC_ILi8EEENSC_ILi16EEEEEENSB_IJSJ_SD_EEENSB_IJSD_NSC_ILi18EEEEEEEEENSB_IJNSB_IJSJ_NSC_ILi256EEEEEENSB_IJSD_SX_EEENSB_IJSX_NSC_ILi4096EEEEEEEEEEEEEvEENS14_INSA_13SM90_TMA_LOADENS16_INS17_ILi3ELi4ELi3EEES1A_NSW_INSB_IJNSB_IJSI_SD_EEENSB_IJS1B_NSC_ILi4EEEEEES1G_EEENSB_IJS1K_NSB_IJSI_NSC_ILi512EEEEEENSB_IJSX_NSC_ILi2048EEEEEEEEEEEEEvEEEENS_8epilogue10collective6detail29Sm90TmaWarpSpecializedAdapterINS27_15DefaultEpilogueISM_NSB_IJNSB_IJllllEEESD_SX_EEES2C_NS26_6thread17LinearCombinationISM_Li1EffLNS2D_9ScaleType4KindE0ELNS_15FloatRoundStyleE2ESM_EENS_4gemm15EpilogueDefaultEEEEEvvEEEEvNT_6ParamsE:
        .type           _ZN7cutlass13device_kernelINS_4conv6kernel13ConvUniversalINS1_16ConvProblemShapeILNS1_8OperatorE1ELi3EEENS1_10collective14CollectiveConvINS1_46MainloopSm90TmaGmmaWarpSpecializedImplicitGemmILS5_1ELi18ELi3EN4cute5tupleIJNSA_1CILi1EEESD_SD_EEENS1_36KernelImplicitTmaWarpSpecializedSm90ELi1EEENSB_IJNSC_ILi128EEENSC_ILi64EEENSB_IJNSC_ILi32EEEEEEEEENS_10bfloat16_tESM_NSA_8TiledMMAINSA_8MMA_AtomIJNSA_4SM904GMMA27MMA_64x64x16_F32BF16BF16_SSILNSQ_5MajorE0ELSS_1ELNSQ_7ScaleInE1ELST_1EEEEEENSA_6LayoutISE_NSB_IJNSC_ILi0EEESX_SX_EEEEENSB_IJNSA_10UnderscoreES10_S10_EEEEENS7_6detail26Sm90ImplicitGemmTileTraitsINSA_20SM90_TMA_LOAD_IM2COLENSA_14ComposedLayoutINSA_7SwizzleILi2ELi4ELi3EEENSA_18smem_ptr_flag_bitsILi16EEENSW_INSB_IJNSB_IJNSC_ILi8EEENSC_ILi16EEEEEENSB_IJSJ_SD_EEENSB_IJSD_NSC_ILi18EEEEEEEEENSB_IJNSB_IJSJ_NSC_ILi256EEEEEENSB_IJSD_SX_EEENSB_IJSX_NSC_ILi4096EEEEEEEEEEEEEvEENS14_INSA_13SM90_TMA_LOADENS16_INS17_ILi3ELi4ELi3EEES1A_NSW_INSB_IJNSB_IJSI_SD_EEENSB_IJS1B_NSC_ILi4EEEEEES1G_EEENSB_IJS1K_NSB_IJSI_NSC_ILi512EEEEEENSB_IJSX_NSC_ILi2048EEEEEEEEEEEEEvEEEENS_8epilogue10collective6detail29Sm90TmaWarpSpecializedAdapterINS27_15DefaultEpilogueISM_NSB_IJNSB_IJllllEEESD_SX_EEES2C_NS26_6thread17LinearCombinationISM_Li1EffLNS2D_9ScaleType4KindE0ELNS_15FloatRoundStyleE2ESM_EENS_4gemm15EpilogueDefaultEEEEEvvEEEEvNT_6ParamsE,@function
        .size           _ZN7cutlass13device_kernelINS_4conv6kernel13ConvUniversalINS1_16ConvProblemShapeILNS1_8OperatorE1ELi3EEENS1_10collective14CollectiveConvINS1_46MainloopSm90TmaGmmaWarpSpecializedImplicitGemmILS5_1ELi18ELi3EN4cute5tupleIJNSA_1CILi1EEESD_SD_EEENS1_36KernelImplicitTmaWarpSpecializedSm90ELi1EEENSB_IJNSC_ILi128EEENSC_ILi64EEENSB_IJNSC_ILi32EEEEEEEEENS_10bfloat16_tESM_NSA_8TiledMMAINSA_8MMA_AtomIJNSA_4SM904GMMA27MMA_64x64x16_F32BF16BF16_SSILNSQ_5MajorE0ELSS_1ELNSQ_7ScaleInE1ELST_1EEEEEENSA_6LayoutISE_NSB_IJNSC_ILi0EEESX_SX_EEEEENSB_IJNSA_10UnderscoreES10_S10_EEEEENS7_6detail26Sm90ImplicitGemmTileTraitsINSA_20SM90_TMA_LOAD_IM2COLENSA_14ComposedLayoutINSA_7SwizzleILi2ELi4ELi3EEENSA_18smem_ptr_flag_bitsILi16EEENSW_INSB_IJNSB_IJNSC_ILi8EEENSC_ILi16EEEEEENSB_IJSJ_SD_EEENSB_IJSD_NSC_ILi18EEEEEEEEENSB_IJNSB_IJSJ_NSC_ILi256EEEEEENSB_IJSD_SX_EEENSB_IJSX_NSC_ILi4096EEEEEEEEEEEEEvEENS14_INSA_13SM90_TMA_LOADENS16_INS17_ILi3ELi4ELi3EEES1A_NSW_INSB_IJNSB_IJSI_SD_EEENSB_IJS1B_NSC_ILi4EEEEEES1G_EEENSB_IJS1K_NSB_IJSI_NSC_ILi512EEEEEENSB_IJSX_NSC_ILi2048EEEEEEEEEEEEEvEEEENS_8epilogue10collective6detail29Sm90TmaWarpSpecializedAdapterINS27_15DefaultEpilogueISM_NSB_IJNSB_IJllllEEESD_SX_EEES2C_NS26_6thread17LinearCombinationISM_Li1EffLNS2D_9ScaleType4KindE0ELNS_15FloatRoundStyleE2ESM_EENS_4gemm15EpilogueDefaultEEEEEvvEEEEvNT_6ParamsE,(.L_x_170 - _ZN7cutlass13device_kernelINS_4conv6kernel13ConvUniversalINS1_16ConvProblemShapeILNS1_8OperatorE1ELi3EEENS1_10collective14CollectiveConvINS1_46MainloopSm90TmaGmmaWarpSpecializedImplicitGemmILS5_1ELi18ELi3EN4cute5tupleIJNSA_1CILi1EEESD_SD_EEENS1_36KernelImplicitTmaWarpSpecializedSm90ELi1EEENSB_IJNSC_ILi128EEENSC_ILi64EEENSB_IJNSC_ILi32EEEEEEEEENS_10bfloat16_tESM_NSA_8TiledMMAINSA_8MMA_AtomIJNSA_4SM904GMMA27MMA_64x64x16_F32BF16BF16_SSILNSQ_5MajorE0ELSS_1ELNSQ_7ScaleInE1ELST_1EEEEEENSA_6LayoutISE_NSB_IJNSC_ILi0EEESX_SX_EEEEENSB_IJNSA_10UnderscoreES10_S10_EEEEENS7_6detail26Sm90ImplicitGemmTileTraitsINSA_20SM90_TMA_LOAD_IM2COLENSA_14ComposedLayoutINSA_7SwizzleILi2ELi4ELi3EEENSA_18smem_ptr_flag_bitsILi16EEENSW_INSB_IJNSB_IJNSC_ILi8EEENSC_ILi16EEEEEENSB_IJSJ_SD_EEENSB_IJSD_NSC_ILi18EEEEEEEEENSB_IJNSB_IJSJ_NSC_ILi256EEEEEENSB_IJSD_SX_EEENSB_IJSX_NSC_ILi4096EEEEEEEEEEEEEvEENS14_INSA_13SM90_TMA_LOADENS16_INS17_ILi3ELi4ELi3EEES1A_NSW_INSB_IJNSB_IJSI_SD_EEENSB_IJS1B_NSC_ILi4EEEEEES1G_EEENSB_IJS1K_NSB_IJSI_NSC_ILi512EEEEEENSB_IJSX_NSC_ILi2048EEEEEEEEEEEEEvEEEENS_8epilogue10collective6detail29Sm90TmaWarpSpecializedAdapterINS27_15DefaultEpilogueISM_NSB_IJNSB_IJllllEEESD_SX_EEES2C_NS26_6thread17LinearCombinationISM_Li1EffLNS2D_9ScaleType4KindE0ELNS_15FloatRoundStyleE2ESM_EENS_4gemm15EpilogueDefaultEEEEEvvEEEEvNT_6ParamsE)
        .other          _ZN7cutlass13device_kernelINS_4conv6kernel13ConvUniversalINS1_16ConvProblemShapeILNS1_8OperatorE1ELi3EEENS1_10collective14CollectiveConvINS1_46MainloopSm90TmaGmmaWarpSpecializedImplicitGemmILS5_1ELi18ELi3EN4cute5tupleIJNSA_1CILi1EEESD_SD_EEENS1_36KernelImplicitTmaWarpSpecializedSm90ELi1EEENSB_IJNSC_ILi128EEENSC_ILi64EEENSB_IJNSC_ILi32EEEEEEEEENS_10bfloat16_tESM_NSA_8TiledMMAINSA_8MMA_AtomIJNSA_4SM904GMMA27MMA_64x64x16_F32BF16BF16_SSILNSQ_5MajorE0ELSS_1ELNSQ_7ScaleInE1ELST_1EEEEEENSA_6LayoutISE_NSB_IJNSC_ILi0EEESX_SX_EEEEENSB_IJNSA_10UnderscoreES10_S10_EEEEENS7_6detail26Sm90ImplicitGemmTileTraitsINSA_20SM90_TMA_LOAD_IM2COLENSA_14ComposedLayoutINSA_7SwizzleILi2ELi4ELi3EEENSA_18smem_ptr_flag_bitsILi16EEENSW_INSB_IJNSB_IJNSC_ILi8EEENSC_ILi16EEEEEENSB_IJSJ_SD_EEENSB_IJSD_NSC_ILi18EEEEEEEEENSB_IJNSB_IJSJ_NSC_ILi256EEEEEENSB_IJSD_SX_EEENSB_IJSX_NSC_ILi4096EEEEEEEEEEEEEvEENS14_INSA_13SM90_TMA_LOADENS16_INS17_ILi3ELi4ELi3EEES1A_NSW_INSB_IJNSB_IJSI_SD_EEENSB_IJS1B_NSC_ILi4EEEEEES1G_EEENSB_IJS1K_NSB_IJSI_NSC_ILi512EEEEEENSB_IJSX_NSC_ILi2048EEEEEEEEEEEEEvEEEENS_8epilogue10collective6detail29Sm90TmaWarpSpecializedAdapterINS27_15DefaultEpilogueISM_NSB_IJNSB_IJllllEEESD_SX_EEES2C_NS26_6thread17LinearCombinationISM_Li1EffLNS2D_9ScaleType4KindE0ELNS_15FloatRoundStyleE2ESM_EENS_4gemm15EpilogueDefaultEEEEEvvEEEEvNT_6ParamsE,@"STO_CUDA_ENTRY STV_DEFAULT"
_ZN7cutlass13device_kernelINS_4conv6kernel13ConvUniversalINS1_16ConvProblemShapeILNS1_8OperatorE1ELi3EEENS1_10collective14CollectiveConvINS1_46MainloopSm90TmaGmmaWarpSpecializedImplicitGemmILS5_1ELi18ELi3EN4cute5tupleIJNSA_1CILi1EEESD_SD_EEENS1_36KernelImplicitTmaWarpSpecializedSm90ELi1EEENSB_IJNSC_ILi128EEENSC_ILi64EEENSB_IJNSC_ILi32EEEEEEEEENS_10bfloat16_tESM_NSA_8TiledMMAINSA_8MMA_AtomIJNSA_4SM904GMMA27MMA_64x64x16_F32BF16BF16_SSILNSQ_5MajorE0ELSS_1ELNSQ_7ScaleInE1ELST_1EEEEEENSA_6LayoutISE_NSB_IJNSC_ILi0EEESX_SX_EEEEENSB_IJNSA_10UnderscoreES10_S10_EEEEENS7_6detail26Sm90ImplicitGemmTileTraitsINSA_20SM90_TMA_LOAD_IM2COLENSA_14ComposedLayoutINSA_7SwizzleILi2ELi4ELi3EEENSA_18smem_ptr_flag_bitsILi16EEENSW_INSB_IJNSB_IJNSC_ILi8EEENSC_ILi16EEEEEENSB_IJSJ_SD_EEENSB_IJSD_NSC_ILi18EEEEEEEEENSB_IJNSB_IJSJ_NSC_ILi256EEEEEENSB_IJSD_SX_EEENSB_IJSX_NSC_ILi4096EEEEEEEEEEEEEvEENS14_INSA_13SM90_TMA_LOADENS16_INS17_ILi3ELi4ELi3EEES1A_NSW_INSB_IJNSB_IJSI_SD_EEENSB_IJS1B_NSC_ILi4EEEEEES1G_EEENSB_IJS1K_NSB_IJSI_NSC_ILi512EEEEEENSB_IJSX_NSC_ILi2048EEEEEEEEEEEEEvEEEENS_8epilogue10collective6detail29Sm90TmaWarpSpecializedAdapterINS27_15DefaultEpilogueISM_NSB_IJNSB_IJllllEEESD_SX_EEES2C_NS26_6thread17LinearCombinationISM_Li1EffLNS2D_9ScaleType4KindE0ELNS_15FloatRoundStyleE2ESM_EENS_4gemm15EpilogueDefaultEEEEEvvEEEEvNT_6ParamsE:
[----:B------:R-:W-:Y:S01]  /*0000*/  LDC R1, c[0x0][0x28] ;  /* 0x00000a00ff017b82 */ /* 0x000fe20000000800 */
[----:B------:R-:W0:Y:S01]  /*0010*/  S2R R8, SR_TID.X ;  /* 0x0000000000087919 */ /* 0x000e220000002100 */
[----:B------:R-:W-:Y:S01]  /*0020*/  ELECT P0, URZ, PT ;  /* 0x00000000003f782f */ /* 0x000fe20003800000 */
[----:B------:R-:W-:Y:S01]  /*0030*/  BSSY B0, `(.L_x_0) ;  /* 0x000000f000007945 */ /* 0x000fe20003800000 */
[--C-:B0-----:R-:W-:Y:S02]  /*0040*/  SHF.R.U32.HI R0, RZ, 0x5, R8.reuse ;  /* 0x00000005ff007819 */ /* 0x101fe40000011608 */
[----:B------:R-:W-:-:S03]  /*0050*/  SHF.R.U32.HI R3, RZ, 0x7, R8 ;  /* 0x00000007ff037819 */ /* 0x000fc60000011608 */
[----:B------:R-:W0:Y:S04]  /*0060*/  SHFL.IDX PT, R2, R0, RZ, 0x1f ;  /* 0x00001fff00027589 */ /* 0x000e2800000e0000 */
[----:B------:R1:W2:Y:S01]  /*0070*/  SHFL.IDX PT, R7, R3, RZ, 0x1f ;  /* 0x00001fff03077589 */ /* 0x0002a200000e0000 */
[----:B0-----:R-:W-:-:S13]  /*0080*/  ISETP.NE.OR P0, PT, R2, RZ, !P0 ;  /* 0x000000ff0200720c */ /* 0x001fda0004705670 */
[----:B-12---:R-:W-:Y:S05]  /*0090*/  @P0 BRA `(.L_x_1) ;  /* 0x0000000000200947 */ /* 0x006fea0003800000 */
[----:B------:R-:W-:Y:S02]  /*00a0*/  ULDC.64 UR4, c[0x0][0x198] ;  /* 0x0000660000047ab9 */ /* 0x000fe40000000a00 */
[----:B------:R-:W-:Y:S02]  /*00b0*/  UIADD3 UR6, UP0, UR4, 0xf0, URZ ;  /* 0x000000f004067890 */ /* 0x000fe4000ff1e03f */
[----:B------:R-:W-:Y:S02]  /*00c0*/  UIADD3 UR4, UP1, UR4, 0x270, URZ ;  /* 0x0000027004047890 */ /* 0x000fe4000ff3e03f */
[----:B------:R-:W-:Y:S02]  /*00d0*/  UIADD3.X UR7, URZ, UR5, URZ, UP0, !UPT ;  /* 0x000000053f077290 */ /* 0x000fe400087fe43f */
[----:B------:R-:W-:-:S07]  /*00e0*/  UIADD3.X UR5, URZ, UR5, URZ, UP1, !UPT ;  /* 0x000000053f057290 */ /* 0x000fce0008ffe43f */
[----:B------:R0:W-:Y:S02]  /*00f0*/  UTMACCTL.PF [UR6] ;  /* 0x00000000060079b9 */ /* 0x0001e40008040000 */
[----:B------:R0:W-:Y:S02]  /*0100*/  UTMACCTL.PF [UR4] ;  /* 0x00000000040079b9 */ /* 0x0001e40008040000 */
[----:B0-----:R-:W-:Y:S01]  /*0110*/  NOP ;  /* 0x0000000000007918 */ /* 0x001fe20000000000 */
.L_x_1:
[----:B------:R-:W-:Y:S05]  /*0120*/  BSYNC B0 ;  /* 0x0000000000007941 */ /* 0x000fea0003800000 */
.L_x_0:
[----:B------:R-:W0:Y:S01]  /*0130*/  SHFL.IDX PT, R0, R0, RZ, 0x1f ;  /* 0x00001fff00007589 */ /* 0x000e2200000e0000 */
[----:B------:R-:W-:-:S04]  /*0140*/  SHF.R.S32.HI R3, RZ, 0x1f, R2 ;  /* 0x0000001fff037819 */ /* 0x000fc80000011402 */
[----:B------:R-:W-:Y:S02]  /*0150*/  LEA.HI R3, R3, R2, RZ, 0x2 ;  /* 0x0000000203037211 */ /* 0x000fe400078f10ff */
[----:B0-----:R-:W-:-:S13]  /*0160*/  ISETP.NE.AND P0, PT, R0, RZ, PT ;  /* 0x000000ff0000720c */ /* 0x001fda0003f05270 */
[----:B------:R-:W-:Y:S05]  /*0170*/  @P0 BRA `(.L_x_2) ;  /* 0x0000000000d40947 */ /* 0x000fea0003800000 */
[----:B------:R-:W-:Y:S01]  /*0180*/  ELECT P0, URZ, PT ;  /* 0x00000000003f782f */ /* 0x000fe20003800000 */
[----:B------:R-:W-:-:S12]  /*0190*/  BSSY B0, `(.L_x_2) ;  /* 0x0000033000007945 */ /* 0x000fd80003800000 */
[----:B------:R-:W-:Y:S05]  /*01a0*/  @!P0 BRA `(.L_x_3) ;  /* 0x0000000000c48947 */ /* 0x000fea0003800000 */
[----:B------:R-:W0:Y:S01]  /*01b0*/  S2UR UR8, SR_CgaCtaId ;  /* 0x00000000000879c3 */ /* 0x000e220000008800 */
[----:B------:R-:W-:Y:S01]  /*01c0*/  UMOV UR4, 0x400 ;  /* 0x0000040000047882 */ /* 0x000fe20000000000 */
[----:B------:R-:W-:Y:S01]  /*01d0*/  UMOV UR5, 0x1 ;  /* 0x0000000100057882 */ /* 0x000fe20000000000 */
[----:B------:R-:W-:Y:S02]  /*01e0*/  UMOV UR6, 0x80 ;  /* 0x0000008000067882 */ /* 0x000fe40000000000 */
[----:B------:R-:W-:-:S04]  /*01f0*/  UIADD3 UR6, -UR6, 0x100000, URZ ;  /* 0x0010000006067890 */ /* 0x000fc8000fffe13f */
[----:B------:R-:W-:Y:S02]  /*0200*/  USHF.L.U32 UR7, UR6, 0xb, URZ ;  /* 0x0000000b06077899 */ /* 0x000fe4000800063f */
[----:B------:R-:W-:Y:S02]  /*0210*/  USHF.L.U32 UR6, UR6, 0x1, URZ ;  /* 0x0000000106067899 */ /* 0x000fe4000800063f */
[----:B0-----:R-:W-:Y:S02]  /*0220*/  ULEA UR8, UR8, UR4, 0x18 ;  /* 0x0000000408087291 */ /* 0x001fe4000f8ec03f */
[----:B------:R-:W-:-:S04]  /*0230*/  UIADD3 UR4, -UR5, 0x100000, URZ ;  /* 0x0010000005047890 */ /* 0x000fc8000fffe13f */
[----:B------:R-:W-:Y:S02]  /*0240*/  USHF.L.U32 UR5, UR4, 0xb, URZ ;  /* 0x0000000b04057899 */ /* 0x000fe4000800063f */
[----:B------:R-:W-:Y:S01]  /*0250*/  USHF.L.U32 UR4, UR4, 0x1, URZ ;  /* 0x0000000104047899 */ /* 0x000fe2000800063f */
[----:B------:R-:W0:Y:S11]  /*0260*/  FENCE.VIEW.ASYNC.S ;  /* 0x00000000000073c6 */ /* 0x000e360000000000 */
[----:B0-----:R0:W1:Y:S01]  /*0270*/  SYNCS.EXCH.64 URZ, [UR8+0x36000], UR4 ;  /* 0x03600004083f75b2 */ /* 0x0010620008000100 */
[----:B------:R0:W2:Y:S01]  /*0280*/  SYNCS.EXCH.64 URZ, [UR8+0x36090], UR6 ;  /* 0x03609006083f75b2 */ /* 0x0000a20008000100 */
[----:B------:R0:W3:Y:S01]  /*0290*/  SYNCS.EXCH.64 URZ, [UR8+0x36008], UR4 ;  /* 0x03600804083f75b2 */ /* 0x0000e20008000100 */
[----:B------:R0:W4:Y:S01]  /*02a0*/  SYNCS.EXCH.64 URZ, [UR8+0x36098], UR6 ;  /* 0x03609806083f75b2 */ /* 0x0001220008000100 */
[----:B------:R0:W0:Y:S01]  /*02b0*/  SYNCS.EXCH.64 URZ, [UR8+0x36010], UR4 ;  /* 0x03601004083f75b2 */ /* 0x0000220008000100 */
        /* <DEDUP_REMOVED lines=31> */
[----:B-1234-:R-:W-:Y:S01]  /*04b0*/  NOP ;  /* 0x0000000000007918 */ /* 0x01efe20000000000 */
.L_x_3:
[----:B0-----:R-:W-:Y:S05]  /*04c0*/  BSYNC B0 ;  /* 0x0000000000007941 */ /* 0x001fea0003800000 */
.L_x_2:
[----:B------:R-:W-:Y:S01]  /*04d0*/  ULDC.64 UR4, c[0x0][0x618] ;  /* 0x0001860000047ab9 */ /* 0x000fe20000000a00 */
[----:B------:R-:W-:Y:S01]  /*04e0*/  LOP3.LUT R3, R3, 0xfffffffc, RZ, 0xc0, !PT ;  /* 0xfffffffc03037812 */ /* 0x000fe200078ec0ff */
[----:B------:R-:W-:Y:S01]  /*04f0*/  NOP ;  /* 0x0000000000007918 */ /* 0x000fe20000000000 */
[----:B------:R-:W-:Y:S01]  /*0500*/  ISETP.NE.U32.AND P0, PT, RZ, UR4, PT ;  /* 0x00000004ff007c0c */ /* 0x000fe2000bf05070 */
[----:B------:R-:W-:Y:S01]  /*0510*/  NOP ;  /* 0x0000000000007918 */ /* 0x000fe20000000000 */
[----:B------:R-:W-:Y:S01]  /*0520*/  BAR.SYNC.DEFER_BLOCKING 0x0 ;  /* 0x0000000000007b1d */ /* 0x000fe20000010000 */
[----:B------:R-:W-:Y:S01]  /*0530*/  IMAD.IADD R6, R2, 0x1, -R3 ;  /* 0x0000000102067824 */ /* 0x000fe200078e0a03 */
[----:B------:R-:W-:Y:S02]  /*0540*/  ISETP.NE.AND.EX P0, PT, RZ, UR5, PT, P0 ;  /* 0x00000005ff007c0c */ /* 0x000fe4000bf05300 */
[C---:B------:R-:W-:Y:S02]  /*0550*/  ISETP.NE.AND P2, PT, R7.reuse, 0x1, PT ;  /* 0x000000010700780c */ /* 0x040fe40003f45270 */
[----:B------:R-:W-:Y:S01]  /*0560*/  LOP3.LUT P1, RZ, R7, R6, RZ, 0xfc, !PT ;  /* 0x0000000607ff7212 */ /* 0x000fe2000782fcff */
[----:B------:R-:W-:-:S03]  /*0570*/  ULDC.64 UR12, c[0x0][0x208] ;  /* 0x00008200000c7ab9 */ /* 0x000fc60000000a00 */
[----:B------:R-:W-:-:S04]  /*0580*/  SEL R2, RZ, 0x1, P1 ;  /* 0x00000001ff027807 */ /* 0x000fc80000800000 */
[----:B------:R-:W-:Y:S01]  /*0590*/  SEL R2, R2, 0x2, P2 ;  /* 0x0000000202027807 */ /* 0x000fe20001000000 */
[----:B------:R-:W-:Y:S06]  /*05a0*/  @!P0 BRA `(.L_x_4) ;  /* 0x00000000001c8947 */ /* 0x000fec0003800000 */
[----:B------:R-:W0:Y:S02]  /*05b0*/  LDC.64 R4, c[0x0][0x618] ;  /* 0x00018600ff047b82 */ /* 0x000e240000000a00 */
[----:B0-----:R-:W2:Y:S02]  /*05c0*/  LDG.E.64 R4, desc[UR12][R4.64] ;  /* 0x0000000c04047981 */ /* 0x001ea4000c1e1b00 */
[----:B--2---:R-:W-:-:S04]  /*05d0*/  ISETP.NE.U32.AND P0, PT, R4, RZ, PT ;  /* 0x000000ff0400720c */ /* 0x004fc80003f05070 */
[----:B------:R-:W-:-:S13]  /*05e0*/  ISETP.NE.AND.EX P0, PT, R5, RZ, PT, P0 ;  /* 0x000000ff0500720c */ /* 0x000fda0003f05300 */
[----:B------:R-:W-:Y:S05]  /*05f0*/  @!P0 BRA `(.L_x_4) ;  /* 0x0000000000088947 */ /* 0x000fea0003800000 */
[----:B------:R2:W5:Y:S01]  /*0600*/  LD.E R0, desc[UR12][R4.64] ;  /* 0x0000000c04007980 */ /* 0x000562000c101900 */
[----:B------:R-:W-:Y:S05]  /*0610*/  BRA `(.L_x_5) ;  /* 0x0000000000207947 */ /* 0x000fea0003800000 */
.L_x_4:
[----:B------:R-:W-:Y:S02]  /*0620*/  ULDC.64 UR4, c[0x0][0x608] ;  /* 0x0001820000047ab9 */ /* 0x000fe40000000a00 */
[----:B------:R-:W-:-:S04]  /*0630*/  ISETP.NE.U32.AND P0, PT, RZ, UR4, PT ;  /* 0x00000004ff007c0c */ /* 0x000fc8000bf05070 */
[----:B------:R-:W-:-:S13]  /*0640*/  ISETP.NE.AND.EX P0, PT, RZ, UR5, PT, P0 ;  /* 0x00000005ff007c0c */ /* 0x000fda000bf05300 */
[----:B------:R-:W-:Y:S05]  /*0650*/  @!P0 BRA `(.L_x_6) ;  /* 0x00000000000c8947 */ /* 0x000fea0003800000 */
[----:B------:R-:W0:Y:S02]  /*0660*/  LDC.64 R4, c[0x0][0x608] ;  /* 0x00018200ff047b82 */ /* 0x000e240000000a00 */
[----:B0-----:R0:W5:Y:S01]  /*0670*/  LDG.E R0, desc[UR12][R4.64] ;  /* 0x0000000c04007981 */ /* 0x001162000c1e1900 */
[----:B------:R-:W-:Y:S05]  /*0680*/  BRA `(.L_x_5) ;  /* 0x0000000000047947 */ /* 0x000fea0003800000 */
.L_x_6:
[----:B------:R-:W1:Y:S02]  /*0690*/  LDC R0, c[0x0][0x600] ;  /* 0x00018000ff007b82 */ /* 0x000e640000000800 */
.L_x_5:
[----:B------:R-:W-:Y:S02]  /*06a0*/  ULDC.64 UR4, c[0x0][0x620] ;  /* 0x0001880000047ab9 */ /* 0x000fe40000000a00 */
[----:B------:R-:W-:-:S04]  /*06b0*/  ISETP.NE.U32.AND P0, PT, RZ, UR4, PT ;  /* 0x00000004ff007c0c */ /* 0x000fc8000bf05070 */
[----:B------:R-:W-:-:S13]  /*06c0*/  ISETP.NE.AND.EX P0, PT, RZ, UR5, PT, P0 ;  /* 0x00000005ff007c0c */ /* 0x000fda000bf05300 */
[----:B------:R-:W-:Y:S05]  /*06d0*/  @!P0 BRA `(.L_x_7) ;  /* 0x00000000001c8947 */ /* 0x000fea0003800000 */
[----:B0-2---:R-:W0:Y:S02]  /*06e0*/  LDC.64 R4, c[0x0][0x620] ;  /* 0x00018800ff047b82 */ /* 0x005e240000000a00 */
[----:B0-----:R-:W2:Y:S02]  /*06f0*/  LDG.E.64 R4, desc[UR12][R4.64] ;  /* 0x0000000c04047981 */ /* 0x001ea4000c1e1b00 */
[----:B--2---:R-:W-:-:S04]  /*0700*/  ISETP.NE.U32.AND P0, PT, R4, RZ, PT ;  /* 0x000000ff0400720c */ /* 0x004fc80003f05070 */
[----:B------:R-:W-:-:S13]  /*0710*/  ISETP.NE.AND.EX P0, PT, R5, RZ, PT, P0 ;  /* 0x000000ff0500720c */ /* 0x000fda0003f05300 */
[----:B------:R-:W-:Y:S05]  /*0720*/  @!P0 BRA `(.L_x_7) ;  /* 0x0000000000088947 */ /* 0x000fea0003800000 */
[----:B------:R0:W5:Y:S01]  /*0730*/  LD.E R14, desc[UR12][R4.64] ;  /* 0x0000000c040e7980 */ /* 0x000162000c101900 */
[----:B------:R-:W-:Y:S05]  /*0740*/  BRA `(.L_x_8) ;  /* 0x0000000000207947 */ /* 0x000fea0003800000 */
.L_x_7:
[----:B------:R-:W-:Y:S02]  /*0750*/  ULDC.64 UR4, c[0x0][0x610] ;  /* 0x0001840000047ab9 */ /* 0x000fe40000000a00 */
[----:B------:R-:W-:-:S04]  /*0760*/  ISETP.NE.U32.AND P0, PT, RZ, UR4, PT ;  /* 0x00000004ff007c0c */ /* 0x000fc8000bf05070 */
[----:B------:R-:W-:-:S13]  /*0770*/  ISETP.NE.AND.EX P0, PT, RZ, UR5, PT, P0 ;  /* 0x00000005ff007c0c */ /* 0x000fda000bf05300 */
[----:B------:R-:W-:Y:S05]  /*0780*/  @!P0 BRA `(.L_x_9) ;  /* 0x00000000000c8947 */ /* 0x000fea0003800000 */
[----:B------:R-:W3:Y:S02]  /*0790*/  LDC.64 R14, c[0x0][0x610] ;  /* 0x00018400ff0e7b82 */ /* 0x000ee40000000a00 */
[----:B---3--:R4:W5:Y:S01]  /*07a0*/  LDG.E R14, desc[UR12][R14.64] ;  /* 0x0000000c0e0e7981 */ /* 0x008962000c1e1900 */
[----:B------:R-:W-:Y:S05]  /*07b0*/  BRA `(.L_x_8) ;  /* 0x0000000000047947 */ /* 0x000fea0003800000 */
.L_x_9:
[----:B------:R-:W3:Y:S02]  /*07c0*/  LDC R14, c[0x0][0x604] ;  /* 0x00018100ff0e7b82 */ /* 0x000ee40000000800 */
.L_x_8:
[----:B------:R-:W1:Y:S01]  /*07d0*/  LDC R3, c[0x0][0x3e8] ;  /* 0x0000fa00ff037b82 */ /* 0x000e620000000800 */
[----:B------:R-:W-:Y:S01]  /*07e0*/  ULDC UR4, c[0x0][0x3dc] ;  /* 0x0000f70000047ab9 */ /* 0x000fe20000000800 */
[----:B------:R-:W-:Y:S01]  /*07f0*/  ISETP.NE.AND P0, PT, R7, RZ, PT ;  /* 0x000000ff0700720c */ /* 0x000fe20003f05270 */
[----:B------:R-:W-:Y:S01]  /*0800*/  UIADD3 UR4, UR4, 0x1f, URZ ;  /* 0x0000001f04047890 */ /* 0x000fe2000fffe03f */
[----:B------:R-:W-:-:S03]  /*0810*/  ULDC.64 UR6, c[0x0][0x3e0] ;  /* 0x0000f80000067ab9 */ /* 0x000fc60000000a00 */
[----:B------:R-:W-:Y:S02]  /*0820*/  USHF.R.S32.HI UR5, URZ, 0x1f, UR4 ;  /* 0x0000001f3f057899 */ /* 0x000fe40008011404 */
[----:B------:R-:W-:Y:S02]  /*0830*/  UIMAD UR6, UR7, UR6, URZ ;  /* 0x00000006070672a4 */ /* 0x000fe4000f8e023f */
[----:B------:R-:W-:-:S04]  /*0840*/  ULEA.HI UR5, UR5, UR4, URZ, 0x5 ;  /* 0x0000000405057291 */ /* 0x000fc8000f8f283f */
[----:B------:R-:W-:Y:S01]  /*0850*/  USHF.R.S32.HI UR15, URZ, 0x5, UR5 ;  /* 0x000000053f0f7899 */ /* 0x000fe20008011405 */
[----:B-1----:R-:W-:-:S05]  /*0860*/  IMAD R3, R3, UR6, RZ ;  /* 0x0000000603037c24 */ /* 0x002fca000f8e02ff */
[----:B------:R-:W-:Y:S01]  /*0870*/  IMAD R3, R3, UR15, RZ ;  /* 0x0000000f03037c24 */ /* 0x000fe2000f8e02ff */
[----:B------:R-:W-:Y:S06]  /*0880*/  @!P0 BRA `(.L_x_10) ;  /* 0x0000005400888947 */ /* 0x000fec0003800000 */
[----:B------:R-:W-:-:S13]  /*0890*/  ISETP.NE.AND P0, PT, R7, 0x1, PT ;  /* 0x000000010700780c */ /* 0x000fda0003f05270 */
[----:B------:R-:W-:Y:S05]  /*08a0*/  @P0 EXIT ;  /* 0x000000000000094d */ /* 0x000fea0003800000 */
[----:B------:R-:W-:Y:S01]  /*08b0*/  ISETP.GE.AND P0, PT, R3, 0x1, PT ;  /* 0x000000010300780c */ /* 0x000fe20003f06270 */
[----:B------:R-:W-:Y:S01]  /*08c0*/  UMOV UR4, URZ ;  /* 0x0000003f00047c82 */ /* 0x000fe20008000000 */
[----:B------:R-:W-:Y:S02]  /*08d0*/  CS2R R54, SRZ ;  /* 0x0000000000367805 */ /* 0x000fe4000001ff00 */
[----:B------:R-:W-:Y:S02]  /*08e0*/  CS2R R56, SRZ ;  /* 0x0000000000387805 */ /* 0x000fe4000001ff00 */
[----:B------:R-:W-:Y:S02]  /*08f0*/  CS2R R58, SRZ ;  /* 0x00000000003a7805 */ /* 0x000fe4000001ff00 */
[----:B------:R-:W-:Y:S02]  /*0900*/  CS2R R60, SRZ ;  /* 0x00000000003c7805 */ /* 0x000fe4000001ff00 */
[----:B------:R-:W-:-:S02]  /*0910*/  CS2R R62, SRZ ;  /* 0x00000000003e7805 */ /* 0x000fc4000001ff00 */
[----:B------:R-:W-:Y:S02]  /*0920*/  CS2R R64, SRZ ;  /* 0x0000000000407805 */ /* 0x000fe4000001ff00 */
        /* <DEDUP_REMOVED lines=25> */
[----:B------:R-:W-:Y:S01]  /*0ac0*/  CS2R R52, SRZ ;  /* 0x0000000000347805 */ /* 0x000fe2000001ff00 */
[----:B------:R-:W-:Y:S06]  /*0ad0*/  @!P0 BRA `(.L_x_11) ;  /* 0x00000000009c8947 */ /* 0x000fec0003800000 */
[----:B0-2---:R-:W-:-:S04]  /*0ae0*/  LOP3.LUT R4, R2, 0x1, RZ, 0xfc, !PT ;  /* 0x0000000102047812 */ /* 0x005fc800078efcff */
[----:B------:R-:W-:-:S13]  /*0af0*/  ISETP.NE.AND P1, PT, R4, 0x3, PT ;  /* 0x000000030400780c */ /* 0x000fda0003f25270 */
[----:B------:R-:W-:Y:S05]  /*0b00*/  @!P1 BRA `(.L_x_12) ;  /* 0x0000000000049947 */ /* 0x000fea0003800000 */
[----:B------:R-:W-:Y:S01]  /*0b10*/  BPT.TRAP 0x1 ;  /* 0x000000040000795c */ /* 0x000fe20000300000 */
.L_x_12:
[----:B------:R-:W0:Y:S01]  /*0b20*/  S2UR UR5, SR_CgaCtaId ;  /* 0x00000000000579c3 */ /* 0x000e220000008800 */
[----:B------:R-:W-:Y:S01]  /*0b30*/  SHF.L.U32 R4, RZ, 0x1f, RZ ;  /* 0x0000001fff047819 */ /* 0x000fe200000006ff */
[----:B------:R-:W-:Y:S02]  /*0b40*/  UMOV UR4, 0x400 ;  /* 0x0000040000047882 */ /* 0x000fe40000000000 */
[----:B0-----:R-:W-:-:S12]  /*0b50*/  ULEA UR5, UR5, UR4, 0x18 ;  /* 0x0000000405057291 */ /* 0x001fd8000f8ec03f */
.L_x_13:
[----:B0-----:R-:W-:-:S04]  /*0b60*/  IMAD.U32 R5, RZ, RZ, UR5 ;  /* 0x00000005ff057e24 */ /* 0x001fc8000f8e00ff */
[----:B------:R0:W1:Y:S03]  /*0b70*/  SYNCS.PHASECHK.TRANS64.TRYWAIT P1, [R5+URZ+0x36000], R4 ;  /* 0x03600004050075a7 */ /* 0x000066000802017f */
[----:B-1----:R-:W-:Y:S05]  /*0b80*/  @!P1 NANOSLEEP.SYNCS 0x989680 ;  /* 0x009896800000995d */ /* 0x002fea0003900000 */
[----:B------:R-:W1:Y:S02]  /*0b90*/  @!P1 SYNCS.PHASECHK.TRANS64 P1, [R5+URZ+0x36000], R4 ;  /* 0x03600004050095a7 */ /* 0x000e64000802007f */
[----:B-1----:R-:W-:Y:S05]  /*0ba0*/  @!P1 BRA `(.L_x_13) ;  /* 0xfffffffc00ec9947 */ /* 0x002fea000383ffff */
[----:B------:R-:W-:Y:S01]  /*0bb0*/  USHF.R.U32.HI UR4, URZ, 0x4, UR5 ;  /* 0x000000043f047899 */ /* 0x000fe20008011605 */
[----:B------:R-:W-:Y:S01]  /*0bc0*/  WARPGROUP.ARRIVE ;  /* 0x00000000000079c5 */ /* 0x000fe20000000000 */
[----:B------:R-:W-:Y:S02]  /*0bd0*/  UIADD3 UR5, UR5, 0x24000, URZ ;  /* 0x0002400005057890 */ /* 0x000fe4000fffe03f */
[----:B------:R-:W-:Y:S02]  /*0be0*/  ULOP3.LUT UR4, UR4, 0x3fff, URZ, 0xc0, !UPT ;  /* 0x00003fff04047892 */ /* 0x000fe4000f8ec03f */
[----:B------:R-:W-:Y:S02]  /*0bf0*/  USHF.R.U32.HI UR5, URZ, 0x4, UR5 ;  /* 0x000000043f057899 */ /* 0x000fe40008011605 */
[----:B------:R-:W-:Y:S02]  /*0c00*/  ULOP3.LUT UR10, UR4, 0x10000, URZ, 0xfc, !UPT ;  /* 0x00010000040a7892 */ /* 0x000fe4000f8efc3f */
[----:B------:R-:W-:-:S02]  /*0c10*/  ULOP3.LUT UR8, UR5, 0x3fff, URZ, 0xc0, !UPT ;  /* 0x00003fff05087892 */ /* 0x000fc4000f8ec03f */
[----:B------:R-:W-:Y:S01]  /*0c20*/  UIADD3 UR9, UR10, 0x100, URZ ;  /* 0x000001000a097890 */ /* 0x000fe2000fffe03f */
[----:B------:R-:W-:Y:S02]  /*0c30*/  UMOV UR7, 0x40000040 ;  /* 0x4000004000077882 */ /* 0x000fe40000000000 */
[----:B------:R-:W-:Y:S01]  /*0c40*/  UMOV UR4, UR10 ;  /* 0x0000000a00047c82 */ /* 0x000fe20008000000 */
[----:B------:R-:W-:Y:S01]  /*0c50*/  UMOV UR5, 0x80000020 ;  /* 0x8000002000057882 */ /* 0x000fe20000000000 */
[----:B------:R-:W-:Y:S02]  /*0c60*/  UMOV UR6, UR8 ;  /* 0x0000000800067c82 */ /* 0x000fe40008000000 */
[----:B------:R-:W-:Y:S01]  /*0c70*/  HGMMA.64x64x16.F32.BF16 R56, gdesc[UR4].tnspB, RZ, !UPT ;  /* 0x40e00000043879f0 */ /* 0x000fe2000c7018ff */
[----:B------:R-:W-:Y:S01]  /*0c80*/  UMOV UR4, UR9 ;  /* 0x0000000900047c82 */ /* 0x000fe20008000000 */
[----:B------:R-:W-:Y:S02]  /*0c90*/  UMOV UR5, 0x80000020 ;  /* 0x8000002000057882 */ /* 0x000fe40000000000 */
[----:B------:R-:W-:Y:S01]  /*0ca0*/  HGMMA.64x64x16.F32.BF16 R24, gdesc[UR4].tnspB, RZ, !UPT ;  /* 0x40e00000041879f0 */ /* 0x000fe2000c7018ff */
[----:B------:R-:W-:-:S02]  /*0cb0*/  UIADD3 UR4, UR10, 0x2, URZ ;  /* 0x000000020a047890 */ /* 0x000fc4000fffe03f */
[----:B------:R-:W-:Y:S02]  /*0cc0*/  UIADD3 UR6, UR8, 0x80, URZ ;  /* 0x0000008008067890 */ /* 0x000fe4000fffe03f */
[----:B------:R-:W-:Y:S01]  /*0cd0*/  UIADD3 UR8, UR10, 0x102, URZ ;  /* 0x000001020a087890 */ /* 0x000fe2000fffe03f */
[----:B------:R-:W-:Y:S01]  /*0ce0*/  UMOV UR5, 0x80000020 ;  /* 0x8000002000057882 */ /* 0x000fe20000000000 */
[----:B------:R-:W-:-:S05]  /*0cf0*/  UMOV UR7, 0x40000040 ;  /* 0x4000004000077882 */ /* 0x000fca0000000000 */
[----:B------:R-:W-:Y:S01]  /*0d00*/  HGMMA.64x64x16.F32.BF16 R56, gdesc[UR4].tnspB, R56 ;  /* 0x40e00000043879f0 */ /* 0x000fe20008701838 */
[----:B------:R-:W-:Y:S01]  /*0d10*/  UMOV UR4, UR8 ;  /* 0x0000000800047c82 */ /* 0x000fe20008000000 */
[----:B------:R-:W-:Y:S02]  /*0d20*/  UMOV UR5, 0x80000020 ;  /* 0x8000002000057882 */ /* 0x000fe40000000000 */
[----:B------:R-:W-:Y:S01]  /*0d30*/  HGMMA.64x64x16.F32.BF16 R24, gdesc[UR4].tnspB, R24, gsb0 ;  /* 0x40e00000041879f0 */ /* 0x000fe20008001818 */
[----:B------:R-:W-:-:S05]  /*0d40*/  UMOV UR4, 0x1 ;  /* 0x0000000100047882 */ /* 0x000fca0000000000 */
.L_x_11:
[----:B0-2---:R-:W-:-:S05]  /*0d50*/  VIMNMX R4, R3, 0x1, PT ;  /* 0x0000000103047848 */ /* 0x005fca0003fe0100 */
[----:B------:R-:W-:-:S05]  /*0d60*/  IMAD.IADD R3, R3, 0x1, -R4 ;  /* 0x0000000103037824 */ /* 0x000fca00078e0a04 */
[----:B------:R-:W-:-:S13]  /*0d70*/  ISETP.GE.AND P1, PT, R3, 0x1, PT ;  /* 0x000000010300780c */ /* 0x000fda0003f26270 */
[----:B------:R-:W-:Y:S05]  /*0d80*/  @!P1 BRA `(.L_x_14) ;  /* 0x00000004000c9947 */ /* 0x000fea0003800000 */
[----:B------:R-:W0:Y:S01]  /*0d90*/  S2UR UR6, SR_CgaCtaId ;  /* 0x00000000000679c3 */ /* 0x000e220000008800 */
[----:B------:R-:W-:Y:S01]  /*0da0*/  UMOV UR5, 0x400 ;  /* 0x0000040000057882 */ /* 0x000fe20000000000 */
[----:B------:R-:W-:Y:S01]  /*0db0*/  LOP3.LUT R8, R2, 0x1, RZ, 0xfc, !PT ;  /* 0x0000000102087812 */ /* 0x000fe200078efcff */
[----:B------:R-:W-:Y:S01]  /*0dc0*/  IMAD.MOV.U32 R7, RZ, RZ, RZ ;  /* 0x000000ffff077224 */ /* 0x000fe200078e00ff */
[----:B------:R-:W-:Y:S01]  /*0dd0*/  UISETP.NE.U32.AND UP0, UPT, UR4, URZ, UPT ;  /* 0x0000003f0400728c */ /* 0x000fe2000bf05070 */
[----:B------:R-:W-:Y:S01]  /*0de0*/  IMAD.MOV.U32 R4, RZ, RZ, R3 ;  /* 0x000000ffff047224 */ /* 0x000fe200078e0003 */
[----:B0-----:R-:W-:-:S04]  /*0df0*/  ULEA UR15, UR6, UR5, 0x18 ;  /* 0x00000005060f7291 */ /* 0x001fc8000f8ec03f */
[----:B------:R-:W-:Y:S02]  /*0e00*/  USHF.R.U32.HI UR5, URZ, 0x4, UR15 ;  /* 0x000000043f057899 */ /* 0x000fe4000801160f */
[----:B------:R-:W-:Y:S02]  /*0e10*/  UIADD3 UR6, UR15, 0x24000, URZ ;  /* 0x000240000f067890 */ /* 0x000fe4000fffe03f */
[----:B------:R-:W-:Y:S02]  /*0e20*/  ULOP3.LUT UR5, UR5, 0x3fff, URZ, 0xc0, !UPT ;  /* 0x00003fff05057892 */ /* 0x000fe4000f8ec03f */
[----:B------:R-:W-:Y:S02]  /*0e30*/  USHF.R.U32.HI UR6, URZ, 0x4, UR6 ;  /* 0x000000043f067899 */ /* 0x000fe40008011606 */
[----:B------:R-:W-:Y:S02]  /*0e40*/  ULOP3.LUT UR16, UR5, 0x10000, URZ, 0xfc, !UPT ;  /* 0x0001000005107892 */ /* 0x000fe4000f8efc3f */
[----:B------:R-:W-:Y:S01]  /*0e50*/  ULOP3.LUT UR17, UR6, 0x3fff, URZ, 0xc0, !UPT ;  /* 0x00003fff06117892 */ /* 0x000fe2000f8ec03f */
[----:B------:R-:W-:-:S11]  /*0e60*/  UMOV UR5, URZ ;  /* 0x0000003f00057c82 */ /* 0x000fd60008000000 */
.L_x_19:
[----:B------:R-:W-:-:S13]  /*0e70*/  ISETP.NE.AND P2, PT, R8, 0x3, PT ;  /* 0x000000030800780c */ /* 0x000fda0003f45270 */
[----:B0-----:R-:W-:Y:S05]  /*0e80*/  @!P2 BRA `(.L_x_15) ;  /* 0x000000000004a947 */ /* 0x001fea0003800000 */
[----:B------:R-:W-:Y:S01]  /*0e90*/  BPT.TRAP 0x1 ;  /* 0x000000040000795c */ /* 0x000fe20000300000 */
.L_x_15:
[----:B------:R-:W-:Y:S01]  /*0ea0*/  SHF.L.U32 R5, R7, 0x1f, RZ ;  /* 0x0000001f07057819 */ /* 0x000fe200000006ff */
[----:B------:R-:W-:-:S12]  /*0eb0*/  ULEA UR6, UR4, UR15, 0x3 ;  /* 0x0000000f04067291 */ /* 0x000fd8000f8e183f */
.L_x_16:
[----:B0-----:R-:W-:-:S04]  /*0ec0*/  IMAD.U32 R6, RZ, RZ, UR6 ;  /* 0x00000006ff067e24 */ /* 0x001fc8000f8e00ff */
[----:B------:R0:W1:Y:S03]  /*0ed0*/  SYNCS.PHASECHK.TRANS64.TRYWAIT P1, [R6+URZ+0x36000], R5 ;  /* 0x03600005060075a7 */ /* 0x000066000802017f */
[----:B-1----:R-:W-:Y:S05]  /*0ee0*/  @!P1 NANOSLEEP.SYNCS 0x989680 ;  /* 0x009896800000995d */ /* 0x002fea0003900000 */
[----:B------:R-:W1:Y:S02]  /*0ef0*/  @!P1 SYNCS.PHASECHK.TRANS64 P1, [R6+URZ+0x36000], R5 ;  /* 0x03600005060095a7 */ /* 0x000e64000802007f */
[----:B-1----:R-:W-:Y:S05]  /*0f00*/  @!P1 BRA `(.L_x_16) ;  /* 0xfffffffc00ec9947 */ /* 0x002fea000383ffff */
[----:B------:R-:W-:Y:S01]  /*0f10*/  ULEA UR7, UR4, UR16, 0x9 ;  /* 0x0000001004077291 */ /* 0x000fe2000f8e483f */
[----:B------:R-:W-:Y:S01]  /*0f20*/  WARPGROUP.ARRIVE ;  /* 0x00000000000079c5 */ /* 0x000fe20000000000 */
[----:B------:R-:W-:Y:S02]  /*0f30*/  ULEA UR6, UR4, UR17, 0x8 ;  /* 0x0000001104067291 */ /* 0x000fe4000f8e403f */
[----:B------:R-:W-:Y:S01]  /*0f40*/  UIADD3 UR14, UR7, 0x100, URZ ;  /* 0x00000100070e7890 */ /* 0x000fe2000fffe03f */
[----:B------:R-:W-:Y:S02]  /*0f50*/  UMOV UR11, 0x40000040 ;  /* 0x40000040000b7882 */ /* 0x000fe40000000000 */
[----:B------:R-:W-:Y:S01]  /*0f60*/  UMOV UR8, UR7 ;  /* 0x0000000700087c82 */ /* 0x000fe20008000000 */
[----:B------:R-:W-:Y:S01]  /*0f70*/  UMOV UR9, 0x80000020 ;  /* 0x8000002000097882 */ /* 0x000fe20000000000 */
[----:B------:R-:W-:Y:S02]  /*0f80*/  UMOV UR10, UR6 ;  /* 0x00000006000a7c82 */ /* 0x000fe40008000000 */
[----:B------:R-:W-:Y:S01]  /*0f90*/  HGMMA.64x64x16.F32.BF16 R56, gdesc[UR8].tnspB, R56, UP0 ;  /* 0x40e00000083879f0 */ /* 0x000fe2000bf01838 */
[----:B------:R-:W-:Y:S01]  /*0fa0*/  UMOV UR8, UR14 ;  /* 0x0000000e00087c82 */ /* 0x000fe20008000000 */
[----:B------:R-:W-:-:S02]  /*0fb0*/  UMOV UR9, 0x80000020 ;  /* 0x8000002000097882 */ /* 0x000fc40000000000 */
[----:B------:R-:W-:Y:S01]  /*0fc0*/  HGMMA.64x64x16.F32.BF16 R24, gdesc[UR8].tnspB, R24, UP0 ;  /* 0x40e00000081879f0 */ /* 0x000fe2000bf01818 */
[----:B------:R-:W-:Y:S02]  /*0fd0*/  UIADD3 UR10, UR6, 0x80, URZ ;  /* 0x00000080060a7890 */ /* 0x000fe4000fffe03f */
[----:B------:R-:W-:Y:S02]  /*0fe0*/  UIADD3 UR8, UR7, 0x2, URZ ;  /* 0x0000000207087890 */ /* 0x000fe4000fffe03f */
[----:B------:R-:W-:Y:S01]  /*0ff0*/  UIADD3 UR7, UR7, 0x102, URZ ;  /* 0x0000010207077890 */ /* 0x000fe2000fffe03f */
[----:B------:R-:W-:Y:S01]  /*1000*/  UMOV UR11, 0x40000040 ;  /* 0x40000040000b7882 */ /* 0x000fe20000000000 */
[----:B------:R-:W-:-:S05]  /*1010*/  UMOV UR9, 0x80000020 ;  /* 0x8000002000097882 */ /* 0x000fca0000000000 */
[----:B------:R-:W-:Y:S01]  /*1020*/  HGMMA.64x64x16.F32.BF16 R56, gdesc[UR8].tnspB, R56 ;  /* 0x40e00000083879f0 */ /* 0x000fe20008701838 */
[----:B------:R-:W-:Y:S01]  /*1030*/  UMOV UR8, UR7 ;  /* 0x0000000700087c82 */ /* 0x000fe20008000000 */
[----:B------:R-:W-:Y:S02]  /*1040*/  UMOV UR9, 0x80000020 ;  /* 0x8000002000097882 */ /* 0x000fe40000000000 */
[----:B------:R-:W-:Y:S03]  /*1050*/  HGMMA.64x64x16.F32.BF16 R24, gdesc[UR8].tnspB, R24, gsb0 ;  /* 0x40e00000081879f0 */ /* 0x000fe60008001818 */
[----:B------:R-:W-:Y:S02]  /*1060*/  WARPGROUP.DEPBAR.LE gsb0, 0x1 ;  /* 0x00008000000079c5 */ /* 0x000fe40000010100 */
[----:B------:R-:W-:Y:S05]  /*1070*/  @!P2 BRA `(.L_x_17) ;  /* 0x000000000004a947 */ /* 0x000fea0003800000 */
[----:B------:R-:W-:Y:S01]  /*1080*/  BPT.TRAP 0x1 ;  /* 0x000000040000795c */ /* 0x000fe20000300000 */
.L_x_17:
[----:B------:R-:W-:Y:S01]  /*1090*/  ULEA UR6, UR5, UR15, 0x3 ;  /* 0x0000000f05067291 */ /* 0x000fe2000f8e183f */
[----:B------:R-:W-:-:S03]  /*10a0*/  ISETP.GT.U32.AND P1, PT, R2, 0x1, PT ;  /* 0x000000010200780c */ /* 0x000fc60003f24070 */
[----:B------:R-:W-:-:S04]  /*10b0*/  UIADD3 UR6, UR6, 0x36090, URZ ;  /* 0x0003609006067890 */ /* 0x000fc8000fffe03f */
[----:B------:R-:W-:-:S09]  /*10c0*/  UPRMT UR6, URZ, 0x654, UR6 ;  /* 0x000006543f067896 */ /* 0x000fd20008000006 */
[----:B------:R-:W-:Y:S01]  /*10d0*/  SYNCS.ARRIVE.TRANS64.RED.A1T0 RZ, [UR6], RZ ;  /* 0x000000ffffff79a7 */ /* 0x000fe20008100406 */
[----:B------:R-:W-:Y:S05]  /*10e0*/  @P1 BRA `(.L_x_18) ;  /* 0x0000000000041947 */ /* 0x000fea0003800000 */
[----:B------:R-:W-:Y:S01]  /*10f0*/  BPT.TRAP 0x1 ;  /* 0x000000040000795c */ /* 0x000fe20000300000 */
.L_x_18:
[----:B------:R-:W-:Y:S01]  /*1100*/  UIADD3 UR4, UR4, 0x1, URZ ;  /* 0x0000000104047890 */ /* 0x000fe2000fffe03f */
[C---:B------:R-:W-:Y:S01]  /*1110*/  ISETP.GT.AND P1, PT, R4.reuse, 0x1, PT ;  /* 0x000000010400780c */ /* 0x040fe20003f24270 */
[----:B------:R-:W-:Y:S01]  /*1120*/  UIADD3 UR5, UR5, 0x1, URZ ;  /* 0x0000000105057890 */ /* 0x000fe2000fffe03f */
[----:B------:R-:W-:Y:S01]  /*1130*/  VIADD R4, R4, 0xffffffff ;  /* 0xffffffff04047836 */ /* 0x000fe20000000000 */
[----:B------:R-:W-:Y:S02]  /*1140*/  UISETP.NE.AND UP0, UPT, UR4, 0x12, UPT ;  /* 0x000000120400788c */ /* 0x000fe4000bf05270 */
[----:B------:R-:W-:Y:S02]  /*1150*/  UISETP.NE.AND UP1, UPT, UR5, 0x12, UPT ;  /* 0x000000120500788c */ /* 0x000fe4000bf25270 */
[----:B------:R-:W-:Y:S02]  /*1160*/  USEL UR6, URZ, 0x1, UP0 ;  /* 0x000000013f067887 */ /* 0x000fe40008000000 */
[----:B------:R-:W-:-:S02]  /*1170*/  USEL UR4, UR4, URZ, UP0 ;  /* 0x0000003f04047287 */ /* 0x000fc40008000000 */
[----:B------:R-:W-:Y:S02]  /*1180*/  USEL UR5, UR5, URZ, UP1 ;  /* 0x0000003f05057287 */ /* 0x000fe40008800000 */
[----:B------:R-:W-:Y:S01]  /*1190*/  UPLOP3.LUT UP0, UPT, UPT, UPT, UPT, 0x80, 0x0 ;  /* 0x000000000000789c */ /* 0x000fe20003f0f070 */
[----:B------:R-:W-:Y:S01]  /*11a0*/  LOP3.LUT R7, R7, UR6, RZ, 0x3c, !PT ;  /* 0x0000000607077c12 */ /* 0x000fe2000f8e3cff */
[----:B------:R-:W-:Y:S09]  /*11b0*/  @P1 BRA `(.L_x_19) ;  /* 0xfffffffc002c1947 */ /* 0x000ff2000383ffff */
.L_x_14:
[----:B------:R-:W-:Y:S02]  /*11c0*/  WARPGROUP.DEPBAR.LE gsb0, 0x0 ;  /* 0x00008000000079c5 */ /* 0x000fe40000010000 */
[----:B------:R-:W-:Y:S05]  /*11d0*/  @!P0 BRA `(.L_x_20) ;  /* 0x0000000000448947 */ /* 0x000fea0003800000 */
[----:B------:R-:W-:-:S04]  /*11e0*/  LOP3.LUT R4, R2, 0x1, RZ, 0xfc, !PT ;  /* 0x0000000102047812 */ /* 0x000fc800078efcff */
[----:B------:R-:W-:-:S13]  /*11f0*/  ISETP.NE.AND P0, PT, R4, 0x3, PT ;  /* 0x000000030400780c */ /* 0x000fda0003f05270 */
[----:B------:R-:W-:Y:S05]  /*1200*/  @!P0 BRA `(.L_x_21) ;  /* 0x0000000000048947 */ /* 0x000fea0003800000 */
[----:B------:R-:W-:Y:S01]  /*1210*/  BPT.TRAP 0x1 ;  /* 0x000000040000795c */ /* 0x000fe20000300000 */
.L_x_21:
[----:B0-----:R-:W0:Y:S01]  /*1220*/  S2R R6, SR_CgaCtaId ;  /* 0x0000000000067919 */ /* 0x001e220000008800 */
[----:B------:R-:W-:Y:S01]  /*1230*/  IMAD.WIDE.U32 R4, R3, 0x38e38e39, RZ ;  /* 0x38e38e3903047825 */ /* 0x000fe200078e00ff */
[----:B------:R-:W-:-:S04]  /*1240*/  ISETP.GT.U32.AND P0, PT, R2, 0x1, PT ;  /* 0x000000010200780c */ /* 0x000fc80003f04070 */
[----:B------:R-:W-:Y:S02]  /*1250*/  SHF.R.U32.HI R4, RZ, 0x2, R5 ;  /* 0x00000002ff047819 */ /* 0x000fe40000011605 */
[----:B------:R-:W-:-:S03]  /*1260*/  MOV R5, 0x400 ;  /* 0x0000040000057802 */ /* 0x000fc60000000f00 */
[----:B------:R-:W-:Y:S01]  /*1270*/  IMAD R3, R4, -0x12, R3 ;  /* 0xffffffee04037824 */ /* 0x000fe200078e0203 */
[----:B0-----:R-:W-:-:S05]  /*1280*/  LEA R6, R6, R5, 0x18 ;  /* 0x0000000506067211 */ /* 0x001fca00078ec0ff */
[----:B------:R-:W-:-:S04]  /*1290*/  IMAD R3, R3, 0x8, R6 ;  /* 0x0000000803037824 */ /* 0x000fc800078e0206 */
[----:B------:R-:W-:-:S05]  /*12a0*/  VIADD R3, R3, 0x36090 ;  /* 0x0003609003037836 */ /* 0x000fca0000000000 */
[----:B------:R-:W-:-:S04]  /*12b0*/  PRMT R3, RZ, 0x654, R3 ;  /* 0x00000654ff037816 */ /* 0x000fc80000000003 */
[----:B------:R1:W-:Y:S01]  /*12c0*/  SYNCS.ARRIVE.TRANS64.RED.A1T0 RZ, [R3+URZ], RZ ;  /* 0x000000ff03ff79a7 */ /* 0x0003e2000810043f */
[----:B------:R-:W-:Y:S05]  /*12d0*/  @P0 BRA `(.L_x_20) ;  /* 0x0000000000040947 */ /* 0x000fea0003800000 */
[----:B------:R-:W-:Y:S01]  /*12e0*/  BPT.TRAP 0x1 ;  /* 0x000000040000795c */ /* 0x000fe20000300000 */
.L_x_20:
[----:B-1----:R-:W1:Y:S01]  /*12f0*/  S2R R3, SR_TID.X ;  /* 0x0000000000037919 */ /* 0x002e620000002100 */
[----:B------:R-:W-:Y:S01]  /*1300*/  ULDC.64 UR4, c[0x0][0x280] ;  /* 0x0000a00000047ab9 */ /* 0x000fe20000000a00 */
[----:B0-----:R-:W0:Y:S01]  /*1310*/  S2R R5, SR_CTAID.Y ;  /* 0x0000000000057919 */ /* 0x001e220000002600 */
[----:B------:R-:W2:Y:S01]  /*1320*/  S2R R13, SR_CTAID.X ;  /* 0x00000000000d7919 */ /* 0x000ea20000002500 */
[----:B-1----:R-:W-:-:S04]  /*1330*/  SHF.R.S32.HI R2, RZ, 0x1f, R3 ;  /* 0x0000001fff027819 */ /* 0x002fc80000011403 */
[----:B------:R-:W-:Y:S01]  /*1340*/  LEA.HI R2, R2, R3, RZ, 0x7 ;  /* 0x0000000302027211 */ /* 0x000fe200078f38ff */
[----:B0-----:R-:W-:-:S03]  /*1350*/  IMAD.SHL.U32 R5, R5, 0x40, RZ ;  /* 0x0000004005057824 */ /* 0x001fc600078e00ff */
[----:B------:R-:W-:Y:S01]  /*1360*/  LOP3.LUT R2, R2, 0xffffff80, RZ, 0xc0, !PT ;  /* 0xffffff8002027812 */ /* 0x000fe200078ec0ff */
[----:B--2---:R-:W-:Y:S01]  /*1370*/  IMAD.SHL.U32 R8, R13, 0x80, RZ ;  /* 0x000000800d087824 */ /* 0x004fe200078e00ff */
[----:B------:R-:W-:-:S03]  /*1380*/  ISETP.GE.AND P0, PT, R5, UR5, PT ;  /* 0x0000000505007c0c */ /* 0x000fc6000bf06270 */
[----:B------:R-:W-:Y:S01]  /*1390*/  IMAD.IADD R4, R3, 0x1, -R2 ;  /* 0x0000000103047824 */ /* 0x000fe200078e0a02 */
[----:B------:R-:W-:-:S04]  /*13a0*/  ISETP.GE.OR P0, PT, R8, UR4, P0 ;  /* 0x0000000408007c0c */ /* 0x000fc80008706670 */
[----:B------:R-:W-:-:S04]  /*13b0*/  SHF.R.S32.HI R7, RZ, 0x1f, R4 ;  /* 0x0000001fff077819 */ /* 0x000fc80000011404 */
[----:B------:R-:W-:-:S04]  /*13c0*/  LEA.HI R2, R7, R4, RZ, 0x2 ;  /* 0x0000000407027211 */ /* 0x000fc800078f10ff */
[--C-:B------:R-:W-:Y:S02]  /*13d0*/  SHF.R.S32.HI R16, RZ, 0x2, R2.reuse ;  /* 0x00000002ff107819 */ /* 0x100fe40000011402 */
[----:B------:R-:W-:-:S04]  /*13e0*/  SHF.R.S32.HI R3, RZ, 0x1f, R2 ;  /* 0x0000001fff037819 */ /* 0x000fc80000011402 */
[----:B------:R-:W-:-:S04]  /*13f0*/  LEA.HI R3, R3, R16, RZ, 0x3 ;  /* 0x0000001003037211 */ /* 0x000fc800078f18ff */
[----:B------:R-:W-:Y:S01]  /*1400*/  LOP3.LUT R17, R3, 0xfffffff8, RZ, 0xc0, !PT ;  /* 0xfffffff803117812 */ /* 0x000fe200078ec0ff */
[----:B------:R-:W-:Y:S06]  /*1410*/  @P0 EXIT ;  /* 0x000000000000094d */ /* 0x000fec0003800000 */
[----:B------:R-:W-:Y:S01]  /*1420*/  LOP3.LUT R9, R2, 0x7ffffffc, RZ, 0xc0, !PT ;  /* 0x7ffffffc02097812 */ /* 0x000fe200078ec0ff */
[----:B------:R-:W-:Y:S01]  /*1430*/  IMAD.IADD R16, R16, 0x1, -R17 ;  /* 0x0000000110107824 */ /* 0x000fe200078e0a11 */
[----:B------:R-:W0:Y:S01]  /*1440*/  LDC.64 R2, c[0x0][0x658] ;  /* 0x00019600ff027b82 */ /* 0x000e220000000a00 */
[----:B------:R-:W-:Y:S02]  /*1450*/  LEA.HI R7, R7, R4, RZ, 0x5 ;  /* 0x0000000407077211 */ /* 0x000fe400078f28ff */
[----:B------:R-:W-:Y:S01]  /*1460*/  IMAD.IADD R9, R4, 0x1, -R9 ;  /* 0x0000000104097824 */ /* 0x000fe200078e0a09 */
[--C-:B------:R-:W-:Y:S02]  /*1470*/  SHF.R.S32.HI R17, RZ, 0x1f, R16.reuse ;  /* 0x0000001fff117819 */ /* 0x100fe40000011410 */
[----:B------:R-:W-:Y:S01]  /*1480*/  SHF.R.S32.HI R11, RZ, 0x5, R7 ;  /* 0x00000005ff0b7819 */ /* 0x000fe20000011407 */
[----:B------:R-:W-:Y:S01]  /*1490*/  IMAD.SHL.U32 R4, R9, 0x2, RZ ;  /* 0x0000000209047824 */ /* 0x000fe200078e00ff */
[----:B---3-5:R-:W-:Y:S01]  /*14a0*/  FSETP.NEU.AND P1, PT, R14, RZ, PT ;  /* 0x000000ff0e00720b */ /* 0x028fe20003f2d000 */
[----:B------:R-:W-:-:S03]  /*14b0*/  IMAD.WIDE R6, R13, 0x80, R16 ;  /* 0x000000800d067825 */ /* 0x000fc600078e0210 */
[----:B------:R-:W-:Y:S01]  /*14c0*/  SHF.R.S32.HI R10, RZ, 0x1f, R4 ;  /* 0x0000001fff0a7819 */ /* 0x000fe20000011404 */
[----:B------:R-:W-:Y:S01]  /*14d0*/  IMAD R13, R11, -0x10, -R8 ;  /* 0xfffffff00b0d7824 */ /* 0x000fe200078e0a08 */
[----:B------:R-:W-:Y:S01]  /*14e0*/  IADD3 R8, P0, R5, R4, RZ ;  /* 0x0000000405087210 */ /* 0x000fe20007f1e0ff */
[----:B------:R-:W-:Y:S01]  /*14f0*/  IMAD.WIDE R6, R11, 0x10, R6 ;  /* 0x000000100b067825 */ /* 0x000fe200078e0206 */
[----:B----4-:R-:W-:Y:S02]  /*1500*/  IADD3 R15, -R4, UR5, -R5 ;  /* 0x00000005040f7c10 */ /* 0x010fe4000fffe905 */
[----:B------:R-:W-:Y:S02]  /*1510*/  LEA.HI.X.SX32 R9, R5, R10, 0x1, P0 ;  /* 0x0000000a05097211 */ /* 0x000fe400000f0eff */
[----:B------:R-:W-:Y:S02]  /*1520*/  IADD3 R16, R13, UR4, -R16 ;  /* 0x000000040d107c10 */ /* 0x000fe4000fffe810 */
[----:B------:R-:W-:Y:S01]  /*1530*/  ISETP.GT.AND P4, PT, R15, RZ, PT ;  /* 0x000000ff0f00720c */ /* 0x000fe20003f84270 */
[-C--:B0-----:R-:W-:Y:S01]  /*1540*/  IMAD R4, R7, R2.reuse, RZ ;  /* 0x0000000207047224 */ /* 0x081fe200078e02ff */
[----:B------:R-:W-:Y:S01]  /*1550*/  SHF.L.U64.HI R19, R2, 0x3, R3 ;  /* 0x0000000302137819 */ /* 0x000fe20000010203 */
[----:B------:R-:W-:Y:S01]  /*1560*/  IMAD.WIDE.U32 R10, R6, R2, R8 ;  /* 0x00000002060a7225 */ /* 0x000fe200078e0008 */
[----:B------:R-:W-:-:S02]  /*1570*/  P2R R5, PR, RZ, 0x10 ;  /* 0x00000010ff057803 */ /* 0x000fc40000000000 */
[----:B------:R-:W-:Y:S01]  /*1580*/  ISETP.GT.AND P0, PT, R16, RZ, P4 ;  /* 0x000000ff1000720c */ /* 0x000fe20002704270 */
[----:B------:R-:W-:Y:S01]  /*1590*/  IMAD R13, R6, R3, R4 ;  /* 0x00000003060d7224 */ /* 0x000fe200078e0204 */
[C---:B------:R-:W-:Y:S01]  /*15a0*/  SHF.L.U64.HI R18, R2.reuse, 0x6, R3 ;  /* 0x0000000602127819 */ /* 0x040fe20000010203 */
[C---:B------:R-:W-:Y:S02]  /*15b0*/  IMAD.SHL.U32 R20, R2.reuse, 0x8, RZ ;  /* 0x0000000802147824 */ /* 0x040fe400078e00ff */
[----:B------:R-:W-:Y:S02]  /*15c0*/  IMAD.SHL.U32 R17, R2, 0x40, RZ ;  /* 0x0000004002117824 */ /* 0x000fe400078e00ff */
[----:B------:R-:W-:Y:S01]  /*15d0*/  IMAD.IADD R13, R11, 0x1, R13 ;  /* 0x000000010b0d7824 */ /* 0x000fe200078e020d */
[----:B------:R-:W-:Y:S06]  /*15e0*/  @!P1 BRA `(.L_x_22) ;  /* 0x00000030008c9947 */ /* 0x000fec0003800000 */
[----:B------:R-:W-:Y:S01]  /*15f0*/  ULDC.64 UR6, c[0x0][0x630] ;  /* 0x00018c0000067ab9 */ /* 0x000fe20000000a00 */
[----:B------:R-:W-:Y:S01]  /*1600*/  ULDC.64 UR8, c[0x0][0x628] ;  /* 0x00018a0000087ab9 */ /* 0x000fe20000000a00 */
[----:B------:R-:W-:Y:S01]  /*1610*/  IMAD R21, R7, UR6, RZ ;  /* 0x0000000607157c24 */ /* 0x000fe2000f8e02ff */
[----:B------:R-:W-:Y:S01]  /*1620*/  ULDC.64 UR4, c[0x0][0x650] ;  /* 0x0001940000047ab9 */ /* 0x000fe20000000a00 */
[----:B------:R-:W-:-:S04]  /*1630*/  IMAD.WIDE.U32 R2, R6, UR6, R8 ;  /* 0x0000000606027c25 */ /* 0x000fc8000f8e0008 */
[----:B------:R-:W-:Y:S01]  /*1640*/  IMAD R21, R6, UR7, R21 ;  /* 0x0000000706157c24 */ /* 0x000fe2000f8e0215 */
[----:B------:R-:W-:-:S03]  /*1650*/  LEA R4, P1, R2, UR8, 0x1 ;  /* 0x0000000802047c11 */ /* 0x000fc6000f8208ff */
[----:B------:R-:W-:-:S05]  /*1660*/  IMAD.IADD R3, R3, 0x1, R21 ;  /* 0x0000000103037824 */ /* 0x000fca00078e0215 */
[----:B------:R-:W-:-:S05]  /*1670*/  LEA.HI.X R5, R2, UR9, R3, 0x1, P1 ;  /* 0x0000000902057c11 */ /* 0x000fca00088f0c03 */
[----:B------:R-:W2:Y:S01]  /*1680*/  @P0 LDG.E.LTC128B.U16 R22, desc[UR12][R4.64] ;  /* 0x0000000c04160981 */ /* 0x000ea2000c1e1520 */
[----:B------:R-:W-:Y:S01]  /*1690*/  ISETP.GT.AND P3, PT, R15, 0x1, PT ;  /* 0x000000010f00780c */ /* 0x000fe20003f64270 */
[----:B------:R-:W-:Y:S01]  /*16a0*/  BSSY B0, `(.L_x_23) ;  /* 0x000000c000007945 */ /* 0x000fe20003800000 */
[----:B------:R-:W-:Y:S02]  /*16b0*/  LEA R2, P2, R10, UR4, 0x1 ;  /* 0x000000040a027c11 */ /* 0x000fe4000f8408ff */
[----:B------:R-:W-:Y:S01]  /*16c0*/  ISETP.GT.AND P1, PT, R16, RZ, P3 ;  /* 0x000000ff1000720c */ /* 0x000fe20001f24270 */
[----:B--2---:R-:W-:-:S04]  /*16d0*/  IMAD.U32 R3, R22, 0x10000, RZ ;  /* 0x0001000016037824 */ /* 0x004fc800078e00ff */
[----:B------:R-:W-:-:S04]  /*16e0*/  FMUL R3, R3, R14 ;  /* 0x0000000e03037220 */ /* 0x000fc80000400000 */
[----:B------:R-:W-:-:S05]  /*16f0*/  FFMA R3, R56, R0, R3 ;  /* 0x0000000038037223 */ /* 0x000fca0000000003 */
[----:B------:R-:W-:Y:S02]  /*1700*/  F2FP.BF16.F32.PACK_AB R11, RZ, R3 ;  /* 0x00000003ff0b723e */ /* 0x000fe400000010ff */
[----:B------:R-:W-:Y:S02]  /*1710*/  P2R R3, PR, RZ, 0x8 ;  /* 0x00000008ff037803 */ /* 0x000fe40000000000 */
[----:B------:R-:W-:-:S05]  /*1720*/  LEA.HI.X R3, R10, UR5, R13, 0x1, P2 ;  /* 0x000000050a037c11 */ /* 0x000fca00090f0c0d */
[----:B------:R0:W-:Y:S01]  /*1730*/  @P0 STG.E.U16 desc[UR12][R2.64], R11 ;  /* 0x0000000b02000986 */ /* 0x0001e2000c10150c */
[----:B------:R-:W-:Y:S05]  /*1740*/  @!P1 BRA `(.L_x_24) ;  /* 0x0000000000049947 */ /* 0x000fea0003800000 */
[----:B------:R1:W5:Y:S02]  /*1750*/  LDG.E.LTC128B.U16 R22, desc[UR12][R4.64+0x2] ;  /* 0x0000020c04167981 */ /* 0x000364000c1e1520 */
.L_x_24:
[----:B------:R-:W-:Y:S05]  /*1760*/  BSYNC B0 ;  /* 0x0000000000007941 */ /* 0x000fea0003800000 */
.L_x_23:
[----:B------:R-:W-:Y:S01]  /*1770*/  USHF.L.U32 UR4, UR6, 0x3, URZ ;  /* 0x0000000306047899 */ /* 0x000fe2000800063f */
[----:B-----5:R-:W-:Y:S01]  /*1780*/  IMAD.U32 R13, R22, 0x10000, RZ ;  /* 0x00010000160d7824 */ /* 0x020fe200078e00ff */
[----:B------:R-:W-:Y:S01]  /*1790*/  USHF.L.U64.HI UR5, UR6, 0x3, UR7 ;  /* 0x0000000306057899 */ /* 0x000fe20008010207 */
[----:B------:R-:W-:Y:S02]  /*17a0*/  ISETP.GT.AND P0, PT, R16, 0x8, P4 ;  /* 0x000000081000780c */ /* 0x000fe40002704270 */
[----:B------:R-:W-:Y:S01]  /*17b0*/  FMUL R56, R13, R14 ;  /* 0x0000000e0d387220 */ /* 0x000fe20000400000 */
[----:B------:R-:W-:Y:S02]  /*17c0*/  IMAD.U32 R10, RZ, RZ, UR4 ;  /* 0x00000004ff0a7e24 */ /* 0x000fe4000f8e00ff */
[----:B0-----:R-:W-:Y:S02]  /*17d0*/  IMAD.U32 R11, RZ, RZ, UR5 ;  /* 0x00000005ff0b7e24 */ /* 0x001fe4000f8e00ff */
[----:B------:R-:W-:Y:S01]  /*17e0*/  FFMA R56, R57, R0, R56 ;  /* 0x0000000039387223 */ /* 0x000fe20000000038 */
[----:B------:R-:W-:-:S04]  /*17f0*/  IMAD.WIDE.U32 R12, R6, UR6, R10 ;  /* 0x00000006060c7c25 */ /* 0x000fc8000f8e000a */
[----:B------:R-:W-:Y:S02]  /*1800*/  F2FP.BF16.F32.PACK_AB R57, RZ, R56 ;  /* 0x00000038ff39723e */ /* 0x000fe400000010ff */
[----:B------:R-:W-:-:S03]  /*1810*/  IADD3 R23, P2, R8, R12, RZ ;  /* 0x0000000c08177210 */ /* 0x000fc60007f5e0ff */
[----:B------:R0:W-:Y:S01]  /*1820*/  @P1 STG.E.U16 desc[UR12][R2.64+0x2], R57 ;  /* 0x0000023902001986 */ /* 0x0001e2000c10150c */
[----:B------:R-:W-:Y:S02]  /*1830*/  IADD3.X R56, R9, R21, R13, P2, !PT ;  /* 0x0000001509387210 */ /* 0x000fe400017fe40d */
[----:B------:R-:W-:-:S04]  /*1840*/  LEA R12, P2, R23, UR8, 0x1 ;  /* 0x00000008170c7c11 */ /* 0x000fc8000f8408ff */
[----:B------:R-:W-:-:S05]  /*1850*/  LEA.HI.X R13, R23, UR9, R56, 0x1, P2 ;  /* 0x00000009170d7c11 */ /* 0x000fca00090f0c38 */
[----:B------:R-:W2:Y:S01]  /*1860*/  @P0 LDG.E.LTC128B.U16 R22, desc[UR12][R12.64] ;  /* 0x0000000c0c160981 */ /* 0x000ea2000c1e1520 */
[C---:B------:R-:W-:Y:S01]  /*1870*/  IMAD.SHL.U32 R23, R20.reuse, 0x2, RZ ;  /* 0x0000000214177824 */ /* 0x040fe200078e00ff */
[----:B------:R-:W-:Y:S01]  /*1880*/  SHF.L.U64.HI R19, R20, 0x1, R19 ;  /* 0x0000000114137819 */ /* 0x000fe20000010213 */
[----:B------:R-:W-:Y:S01]  /*1890*/  BSSY B0, `(.L_x_25) ;  /* 0x000000b000007945 */ /* 0x000fe20003800000 */
[----:B------:R-:W-:Y:S02]  /*18a0*/  ISETP.GT.AND P1, PT, R16, 0x8, P3 ;  /* 0x000000081000780c */ /* 0x000fe40001f24270 */
[----:B------:R-:W-:Y:S01]  /*18b0*/  IADD3 R20, P2, R23, R2, RZ ;  /* 0x0000000217147210 */ /* 0x000fe20007f5e0ff */
[----:B--2---:R-:W-:-:S04]  /*18c0*/  IMAD.U32 R21, R22, 0x10000, RZ ;  /* 0x0001000016157824 */ /* 0x004fc800078e00ff */
[----:B------:R-:W-:-:S04]  /*18d0*/  FMUL R21, R21, R14 ;  /* 0x0000000e15157220 */ /* 0x000fc80000400000 */
[----:B------:R-:W-:-:S05]  /*18e0*/  FFMA R21, R58, R0, R21 ;  /* 0x000000003a157223 */ /* 0x000fca0000000015 */
[----:B------:R-:W-:Y:S01]  /*18f0*/  F2FP.BF16.F32.PACK_AB R56, RZ, R21 ;  /* 0x00000015ff38723e */ /* 0x000fe200000010ff */
[----:B------:R-:W-:-:S05]  /*1900*/  IMAD.X R21, R19, 0x1, R3, P2 ;  /* 0x0000000113157824 */ /* 0x000fca00010e0603 */
[----:B------:R0:W-:Y:S01]  /*1910*/  @P0 STG.E.U16 desc[UR12][R20.64], R56 ;  /* 0x0000003814000986 */ /* 0x0001e2000c10150c */
[----:B------:R-:W-:Y:S05]  /*1920*/  @!P1 BRA `(.L_x_26) ;  /* 0x0000000000049947 */ /* 0x000fea0003800000 */
[----:B------:R2:W5:Y:S02]  /*1930*/  LDG.E.LTC128B.U16 R22, desc[UR12][R12.64+0x2] ;  /* 0x0000020c0c167981 */ /* 0x000564000c1e1520 */
.L_x_26:
[----:B------:R-:W-:Y:S05]  /*1940*/  BSYNC B0 ;  /* 0x0000000000007941 */ /* 0x000fea0003800000 */
.L_x_25:
[----:B0----5:R-:W-:Y:S01]  /*1950*/  IMAD.U32 R57, R22, 0x10000, RZ ;  /* 0x0001000016397824 */ /* 0x021fe200078e00ff */
[----:B------:R-:W-:Y:S01]  /*1960*/  ISETP.GT.AND P3, PT, R15, 0x8, PT ;  /* 0x000000080f00780c */ /* 0x000fe20003f64270 */
[----:B------:R-:W-:Y:S02]  /*1970*/  BSSY B0, `(.L_x_27) ;  /* 0x0000009000007945 */ /* 0x000fe40003800000 */
[----:B------:R-:W-:Y:S01]  /*1980*/  FMUL R56, R57, R14 ;  /* 0x0000000e39387220 */ /* 0x000fe20000400000 */
[----:B------:R-:W-:Y:S02]  /*1990*/  ISETP.GT.AND P0, PT, R16, RZ, P3 ;  /* 0x000000ff1000720c */ /* 0x000fe40001f04270 */
[----:B------:R-:W-:Y:S01]  /*19a0*/  P2R R57, PR, RZ, 0x8 ;  /* 0x00000008ff397803 */ /* 0x000fe20000000000 */
[----:B------:R-:W-:-:S05]  /*19b0*/  FFMA R56, R59, R0, R56 ;  /* 0x000000003b387223 */ /* 0x000fca0000000038 */
[----:B------:R-:W-:-:S05]  /*19c0*/  F2FP.BF16.F32.PACK_AB R56, RZ, R56 ;  /* 0x00000038ff38723e */ /* 0x000fca00000010ff */
[----:B------:R0:W-:Y:S01]  /*19d0*/  @P1 STG.E.U16 desc[UR12][R20.64+0x2], R56 ;  /* 0x0000023814001986 */ /* 0x0001e2000c10150c */
[----:B------:R-:W-:Y:S05]  /*19e0*/  @!P0 BRA `(.L_x_28) ;  /* 0x0000000000048947 */ /* 0x000fea0003800000 */
[----:B------:R3:W5:Y:S02]  /*19f0*/  LDG.E.LTC128B.U16 R22, desc[UR12][R4.64+0x10] ;  /* 0x0000100c04167981 */ /* 0x000764000c1e1520 */
.L_x_28:
[----:B------:R-:W-:Y:S05]  /*1a00*/  BSYNC B0 ;  /* 0x0000000000007941 */ /* 0x000fea0003800000 */
.L_x_27:
[----:B-----5:R-:W-:Y:S01]  /*1a10*/  IMAD.U32 R57, R22, 0x10000, RZ ;  /* 0x0001000016397824 */ /* 0x020fe200078e00ff */
[----:B------:R-:W-:Y:S01]  /*1a20*/  ISETP.GT.AND P2, PT, R15, 0x9, PT ;  /* 0x000000090f00780c */ /* 0x000fe20003f44270 */
[----:B------:R-:W-:Y:S02]  /*1a30*/  BSSY B0, `(.L_x_29) ;  /* 0x0000009000007945 */ /* 0x000fe40003800000 */
[----:B------:R-:W-:Y:S01]  /*1a40*/  FMUL R57, R57, R14 ;  /* 0x0000000e39397220 */ /* 0x000fe20000400000 */
[----:B------:R-:W-:Y:S02]  /*1a50*/  ISETP.GT.AND P1, PT, R16, RZ, P2 ;  /* 0x000000ff1000720c */ /* 0x000fe40001724270 */
[----:B0-----:R-:W-:Y:S01]  /*1a60*/  P2R R56, PR, RZ, 0x4 ;  /* 0x00000004ff387803 */ /* 0x001fe20000000000 */
[----:B------:R-:W-:-:S05]  /*1a70*/  FFMA R57, R60, R0, R57 ;  /* 0x000000003c397223 */ /* 0x000fca0000000039 */
[----:B------:R-:W-:-:S05]  /*1a80*/  F2FP.BF16.F32.PACK_AB R57, RZ, R57 ;  /* 0x00000039ff39723e */ /* 0x000fca00000010ff */
[----:B------:R0:W-:Y:S01]  /*1a90*/  @P0 STG.E.U16 desc[UR12][R2.64+0x10], R57 ;  /* 0x0000103902000986 */ /* 0x0001e2000c10150c */
[----:B------:R-:W-:Y:S05]  /*1aa0*/  @!P1 BRA `(.L_x_30) ;  /* 0x0000000000049947 */ /* 0x000fea0003800000 */
[----:B------:R4:W5:Y:S02]  /*1ab0*/  LDG.E.LTC128B.U16 R22, desc[UR12][R4.64+0x12] ;  /* 0x0000120c04167981 */ /* 0x000964000c1e1520 */
.L_x_30:
[----:B------:R-:W-:Y:S05]  /*1ac0*/  BSYNC B0 ;  /* 0x0000000000007941 */ /* 0x000fea0003800000 */
.L_x_29:
[----:B0----5:R-:W-:Y:S01]  /*1ad0*/  IMAD.U32 R57, R22, 0x10000, RZ ;  /* 0x0001000016397824 */ /* 0x021fe200078e00ff */
[----:B------:R-:W-:Y:S01]  /*1ae0*/  ISETP.GT.AND P0, PT, R16, 0x8, P3 ;  /* 0x000000081000780c */ /* 0x000fe20001f04270 */
[----:B------:R-:W-:Y:S02]  /*1af0*/  BSSY B0, `(.L_x_31) ;  /* 0x0000007000007945 */ /* 0x000fe40003800000 */
[----:B------:R-:W-:-:S04]  /*1b00*/  FMUL R56, R57, R14 ;  /* 0x0000000e39387220 */ /* 0x000fc80000400000 */
[----:B------:R-:W-:-:S05]  /*1b10*/  FFMA R56, R61, R0, R56 ;  /* 0x000000003d387223 */ /* 0x000fca0000000038 */
[----:B------:R-:W-:-:S05]  /*1b20*/  F2FP.BF16.F32.PACK_AB R56, RZ, R56 ;  /* 0x00000038ff38723e */ /* 0x000fca00000010ff */
[----:B------:R0:W-:Y:S01]  /*1b30*/  @P1 STG.E.U16 desc[UR12][R2.64+0x12], R56 ;  /* 0x0000123802001986 */ /* 0x0001e2000c10150c */
[----:B------:R-:W-:Y:S05]  /*1b40*/  @!P0 BRA `(.L_x_32) ;  /* 0x0000000000048947 */ /* 0x000fea0003800000 */
[----:B------:R0:W5:Y:S02]  /*1b50*/  LDG.E.LTC128B.U16 R22, desc[UR12][R12.64+0x10] ;  /* 0x0000100c0c167981 */ /* 0x000164000c1e1520 */
.L_x_32:
[----:B------:R-:W-:Y:S05]  /*1b60*/  BSYNC B0 ;  /* 0x0000000000007941 */ /* 0x000fea0003800000 */
.L_x_31:
[----:B-----5:R-:W-:Y:S01]  /*1b70*/  IMAD.U32 R57, R22, 0x10000, RZ ;  /* 0x0001000016397824 */ /* 0x020fe200078e00ff */
        /* <DEDUP_REMOVED lines=8> */
.L_x_34:
[----:B------:R-:W-:Y:S05]  /*1c00*/  BSYNC B0 ;  /* 0x0000000000007941 */ /* 0x000fea0003800000 */
.L_x_33:
[----:B-----5:R-:W-:Y:S01]  /*1c10*/  IMAD.U32 R59, R22, 0x10000, RZ ;  /* 0x00010000163b7824 */ /* 0x020fe200078e00ff */
[----:B------:R-:W-:Y:S01]  /*1c20*/  ISETP.GT.AND P3, PT, R15, 0x10, PT ;  /* 0x000000100f00780c */ /* 0x000fe20003f64270 */
[C---:B0-----:R-:W-:Y:S01]  /*1c30*/  IMAD.SHL.U32 R57, R17.reuse, 0x2, RZ ;  /* 0x0000000211397824 */ /* 0x041fe200078e00ff */
[----:B------:R-:W-:Y:S01]  /*1c40*/  SHF.L.U64.HI R17, R17, 0x1, R18 ;  /* 0x0000000111117819 */ /* 0x000fe20000010212 */
[----:B------:R-:W-:Y:S01]  /*1c50*/  FMUL R56, R59, R14 ;  /* 0x0000000e3b387220 */ /* 0x000fe20000400000 */
[----:B------:R-:W-:Y:S02]  /*1c60*/  BSSY B0, `(.L_x_35) ;  /* 0x000000a000007945 */ /* 0x000fe40003800000 */
[----:B------:R-:W-:Y:S01]  /*1c70*/  IADD3 R18, P0, P2, R57, R2, R23 ;  /* 0x0000000239127210 */ /* 0x000fe20007a1e017 */
[----:B------:R-:W-:Y:S01]  /*1c80*/  FFMA R56, R63, R0, R56 ;  /* 0x000000003f387223 */ /* 0x000fe20000000038 */
[----:B------:R-:W-:Y:S02]  /*1c90*/  P2R R23, PR, RZ, 0x8 ;  /* 0x00000008ff177803 */ /* 0x000fe40000000000 */
[----:B------:R-:W-:-:S02]  /*1ca0*/  IADD3.X R19, R17, R3, R19, P0, P2 ;  /* 0x0000000311137210 */ /* 0x000fc400007e4413 */
[----:B------:R-:W-:Y:S02]  /*1cb0*/  F2FP.BF16.F32.PACK_AB R56, RZ, R56 ;  /* 0x00000038ff38723e */ /* 0x000fe400000010ff */
[----:B------:R-:W-:-:S03]  /*1cc0*/  ISETP.GT.AND P0, PT, R16, RZ, P3 ;  /* 0x000000ff1000720c */ /* 0x000fc60001f04270 */
[----:B------:R0:W-:Y:S10]  /*1cd0*/  @P1 STG.E.U16 desc[UR12][R20.64+0x12], R56 ;  /* 0x0000123814001986 */ /* 0x0001f4000c10150c */
[----:B------:R-:W-:Y:S05]  /*1ce0*/  @!P0 BRA `(.L_x_36) ;  /* 0x0000000000048947 */ /* 0x000fea0003800000 */
[----:B------:R0:W5:Y:S02]  /*1cf0*/  LDG.E.LTC128B.U16 R22, desc[UR12][R4.64+0x20] ;  /* 0x0000200c04167981 */ /* 0x000164000c1e1520 */
.L_x_36:
[----:B------:R-:W-:Y:S05]  /*1d00*/  BSYNC B0 ;  /* 0x0000000000007941 */ /* 0x000fea0003800000 */
.L_x_35:
[----:B-----5:R-:W-:Y:S01]  /*1d10*/  IMAD.U32 R23, R22, 0x10000, RZ ;  /* 0x0001000016177824 */ /* 0x020fe200078e00ff */
[----:B------:R-:W-:Y:S01]  /*1d20*/  ISETP.GT.AND P1, PT, R15, 0x11, PT ;  /* 0x000000110f00780c */ /* 0x000fe20003f24270 */
[----:B------:R-:W-:Y:S02]  /*1d30*/  BSSY B0, `(.L_x_37) ;  /* 0x0000009000007945 */ /* 0x000fe40003800000 */
[----:B------:R-:W-:-:S04]  /*1d40*/  FMUL R23, R23, R14 ;  /* 0x0000000e17177220 */ /* 0x000fc80000400000 */
[----:B------:R-:W-:-:S05]  /*1d50*/  FFMA R23, R64, R0, R23 ;  /* 0x0000000040177223 */ /* 0x000fca0000000017 */
[----:B------:R-:W-:-:S05]  /*1d60*/  F2FP.BF16.F32.PACK_AB R23, RZ, R23 ;  /* 0x00000017ff17723e */ /* 0x000fca00000010ff */
[----:B------:R1:W-:Y:S01]  /*1d70*/  @P0 STG.E.U16 desc[UR12][R2.64+0x20], R23 ;  /* 0x0000201702000986 */ /* 0x0003e2000c10150c */
[----:B------:R-:W-:Y:S02]  /*1d80*/  ISETP.GT.AND P0, PT, R16, RZ, P1 ;  /* 0x000000ff1000720c */ /* 0x000fe40000f04270 */
[----:B-1----:R-:W-:-:S11]  /*1d90*/  P2R R23, PR, RZ, 0x2 ;  /* 0x00000002ff177803 */ /* 0x002fd60000000000 */
[----:B------:R-:W-:Y:S05]  /*1da0*/  @!P0 BRA `(.L_x_38) ;  /* 0x0000000000048947 */ /* 0x000fea0003800000 */
[----:B------:R1:W5:Y:S02]  /*1db0*/  LDG.E.LTC128B.U16 R22, desc[UR12][R4.64+0x22] ;  /* 0x0000220c04167981 */ /* 0x000364000c1e1520 */
.L_x_38:
[----:B------:R-:W-:Y:S05]  /*1dc0*/  BSYNC B0 ;  /* 0x0000000000007941 */ /* 0x000fea0003800000 */
.L_x_37:
[----:B-----5:R-:W-:Y:S01]  /*1dd0*/  IMAD.U32 R23, R22, 0x10000, RZ ;  /* 0x0001000016177824 */ /* 0x020fe200078e00ff */
[----:B------:R-:W-:Y:S03]  /*1de0*/  BSSY B0, `(.L_x_39) ;  /* 0x0000008000007945 */ /* 0x000fe60003800000 */
[----:B0-----:R-:W-:-:S04]  /*1df0*/  FMUL R56, R23, R14 ;  /* 0x0000000e17387220 */ /* 0x001fc80000400000 */
[----:B------:R-:W-:-:S05]  /*1e00*/  FFMA R56, R65, R0, R56 ;  /* 0x0000000041387223 */ /* 0x000fca0000000038 */
[----:B------:R-:W-:-:S05]  /*1e10*/  F2FP.BF16.F32.PACK_AB R56, RZ, R56 ;  /* 0x00000038ff38723e */ /* 0x000fca00000010ff */
[----:B------:R0:W-:Y:S01]  /*1e20*/  @P0 STG.E.U16 desc[UR12][R2.64+0x22], R56 ;  /* 0x0000223802000986 */ /* 0x0001e2000c10150c */
[----:B------:R-:W-:-:S13]  /*1e30*/  ISETP.GT.AND P0, PT, R16, 0x8, P3 ;  /* 0x000000081000780c */ /* 0x000fda0001f04270 */
[----:B0-----:R-:W-:Y:S05]  /*1e40*/  @!P0 BRA `(.L_x_40) ;  /* 0x0000000000048947 */ /* 0x001fea0003800000 */
[----:B------:R0:W5:Y:S02]  /*1e50*/  LDG.E.LTC128B.U16 R22, desc[UR12][R12.64+0x20] ;  /* 0x0000200c0c167981 */ /* 0x000164000c1e1520 */
.L_x_40:
[----:B------:R-:W-:Y:S05]  /*1e60*/  BSYNC B0 ;  /* 0x0000000000007941 */ /* 0x000fea0003800000 */
.L_x_39:
[C---:B-----5:R-:W-:Y:S01]  /*1e70*/  IMAD.U32 R23, R22.reuse, 0x10000, RZ ;  /* 0x0001000016177824 */ /* 0x060fe200078e00ff */
[----:B------:R-:W-:Y:S01]  /*1e80*/  BSSY B0, `(.L_x_41) ;  /* 0x000000c000007945 */ /* 0x000fe20003800000 */
[----:B------:R-:W-:Y:S02]  /*1e90*/  PRMT R56, R22, 0x7610, R56 ;  /* 0x0000761016387816 */ /* 0x000fe40000000038 */
[----:B------:R-:W-:-:S04]  /*1ea0*/  FMUL R23, R23, R14 ;  /* 0x0000000e17177220 */ /* 0x000fc80000400000 */
[----:B------:R-:W-:-:S05]  /*1eb0*/  FFMA R23, R66, R0, R23 ;  /* 0x0000000042177223 */ /* 0x000fca0000000017 */
[----:B------:R-:W-:-:S04]  /*1ec0*/  F2FP.BF16.F32.PACK_AB R23, RZ, R23 ;  /* 0x00000017ff17723e */ /* 0x000fc800000010ff */
[----:B------:R-:W-:-:S05]  /*1ed0*/  PRMT R58, R23, 0x7610, R58 ;  /* 0x00007610173a7816 */ /* 0x000fca000000003a */
[----:B------:R0:W-:Y:S01]  /*1ee0*/  @P0 STG.E.U16 desc[UR12][R20.64+0x20], R58 ;  /* 0x0000203a14000986 */ /* 0x0001e2000c10150c */
[----:B------:R-:W-:-:S05]  /*1ef0*/  IADD3 R59, P0, R6, 0x40, RZ ;  /* 0x00000040063b7810 */ /* 0x000fca0007f1e0ff */
[----:B------:R-:W-:Y:S01]  /*1f00*/  IMAD.X R23, RZ, RZ, R7, P0 ;  /* 0x000000ffff177224 */ /* 0x000fe200000e0607 */
[----:B------:R-:W-:-:S13]  /*1f10*/  ISETP.GT.AND P0, PT, R16, 0x8, P1 ;  /* 0x000000081000780c */ /* 0x000fda0000f04270 */
[----:B0-----:R-:W-:Y:S05]  /*1f20*/  @!P0 BRA `(.L_x_42) ;  /* 0x0000000000048947 */ /* 0x001fea0003800000 */
[----:B------:R0:W5:Y:S02]  /*1f30*/  LDG.E.LTC128B.U16 R56, desc[UR12][R12.64+0x22] ;  /* 0x0000220c0c387981 */ /* 0x000164000c1e1520 */
.L_x_42:
[----:B------:R-:W-:Y:S05]  /*1f40*/  BSYNC B0 ;  /* 0x0000000000007941 */ /* 0x000fea0003800000 */
.L_x_41:
[----:B-----5:R-:W-:Y:S01]  /*1f50*/  IMAD.U32 R7, R56, 0x10000, RZ ;  /* 0x0001000038077824 */ /* 0x020fe200078e00ff */
[----:B------:R-:W-:Y:S01]  /*1f60*/  ISETP.GT.AND P2, PT, R15, 0x18, PT ;  /* 0x000000180f00780c */ /* 0x000fe20003f44270 */
[----:B------:R-:W-:Y:S01]  /*1f70*/  IMAD.WIDE.U32 R10, R59, UR6, R10 ;  /* 0x000000063b0a7c25 */ /* 0x000fe2000f8e000a */
[----:B------:R-:W-:Y:S03]  /*1f80*/  BSSY B0, `(.L_x_43) ;  /* 0x0000014000007945 */ /* 0x000fe60003800000 */
[----:B------:R-:W-:-:S04]  /*1f90*/  FMUL R6, R7, R14 ;  /* 0x0000000e07067220 */ /* 0x000fc80000400000 */
[----:B------:R-:W-:-:S05]  /*1fa0*/  FFMA R6, R67, R0, R6 ;  /* 0x0000000043067223 */ /* 0x000fca0000000006 */
[----:B------:R-:W-:Y:S01]  /*1fb0*/  F2FP.BF16.F32.PACK_AB R7, RZ, R6 ;  /* 0x00000006ff07723e */ /* 0x000fe200000010ff */
[----:B------:R-:W-:Y:S02]  /*1fc0*/  IMAD R6, R23, UR6, RZ ;  /* 0x0000000617067c24 */ /* 0x000fe4000f8e02ff */
[----:B------:R-:W-:Y:S01]  /*1fd0*/  IMAD.WIDE.U32 R22, R59, UR6, R8 ;  /* 0x000000063b167c25 */ /* 0x000fe2000f8e0008 */
[----:B------:R-:W-:-:S03]  /*1fe0*/  PRMT R58, R7, 0x7610, R58 ;  /* 0x00007610073a7816 */ /* 0x000fc6000000003a */
[----:B------:R-:W-:Y:S02]  /*1ff0*/  IMAD R61, R59, UR7, R6 ;  /* 0x000000073b3d7c24 */ /* 0x000fe4000f8e0206 */
[----:B------:R0:W-:Y:S01]  /*2000*/  @P0 STG.E.U16 desc[UR12][R20.64+0x22], R58 ;  /* 0x0000223a14000986 */ /* 0x0001e2000c10150c */
[----:B------:R-:W-:Y:S01]  /*2010*/  LEA R6, P0, R22, UR8, 0x1 ;  /* 0x0000000816067c11 */ /* 0x000fe2000f8008ff */
[----:B------:R-:W-:-:S05]  /*2020*/  IMAD.IADD R7, R23, 0x1, R61 ;  /* 0x0000000117077824 */ /* 0x000fca00078e023d */
[----:B------:R-:W-:Y:S02]  /*2030*/  LEA.HI.X R7, R22, UR9, R7, 0x1, P0 ;  /* 0x0000000916077c11 */ /* 0x000fe400080f0c07 */
[----:B------:R-:W-:-:S04]  /*2040*/  IADD3 R10, P0, R8, R10, RZ ;  /* 0x0000000a080a7210 */ /* 0x000fc80007f1e0ff */
[----:B------:R-:W-:Y:S02]  /*2050*/  IADD3.X R9, R9, R61, R11, P0, !PT ;  /* 0x0000003d09097210 */ /* 0x000fe400007fe40b */
[----:B------:R-:W-:-:S04]  /*2060*/  LEA R8, P0, R10, UR8, 0x1 ;  /* 0x000000080a087c11 */ /* 0x000fc8000f8008ff */
[----:B------:R-:W-:Y:S02]  /*2070*/  LEA.HI.X R9, R10, UR9, R9, 0x1, P0 ;  /* 0x000000090a097c11 */ /* 0x000fe400080f0c09 */
[----:B------:R-:W-:Y:S02]  /*2080*/  ISETP.GT.AND P0, PT, R16, RZ, P2 ;  /* 0x000000ff1000720c */ /* 0x000fe40001704270 */
[----:B------:R-:W-:-:S11]  /*2090*/  P2R R10, PR, RZ, 0x4 ;  /* 0x00000004ff0a7803 */ /* 0x000fd60000000000 */
[----:B0-----:R-:W-:Y:S05]  /*20a0*/  @!P0 BRA `(.L_x_44) ;  /* 0x0000000000048947 */ /* 0x001fea0003800000 */
[----:B------:R0:W5:Y:S02]  /*20b0*/  LDG.E.LTC128B.U16 R56, desc[UR12][R4.64+0x30] ;  /* 0x0000300c04387981 */ /* 0x000164000c1e1520 */
.L_x_44:
[----:B------:R-:W-:Y:S05]  /*20c0*/  BSYNC B0 ;  /* 0x0000000000007941 */ /* 0x000fea0003800000 */
.L_x_43:
[----:B-----5:R-:W-:Y:S01]  /*20d0*/  IMAD.U32 R11, R56, 0x10000, RZ ;  /* 0x00010000380b7824 */ /* 0x020fe200078e00ff */
[----:B------:R-:W-:Y:S01]  /*20e0*/  ISETP.GT.AND P1, PT, R15, 0x19, PT ;  /* 0x000000190f00780c */ /* 0x000fe20003f24270 */
[----:B------:R-:W-:Y:S02]  /*20f0*/  BSSY B0, `(.L_x_45) ;  /* 0x0000009000007945 */ /* 0x000fe40003800000 */
[----:B------:R-:W-:Y:S01]  /*2100*/  FMUL R11, R11, R14 ;  /* 0x0000000e0b0b7220 */ /* 0x000fe20000400000 */
[----:B------:R-:W-:-:S03]  /*2110*/  P2R R10, PR, RZ, 0x2 ;  /* 0x00000002ff0a7803 */ /* 0x000fc60000000000 */
[----:B------:R-:W-:-:S05]  /*2120*/  FFMA R11, R68, R0, R11 ;  /* 0x00000000440b7223 */ /* 0x000fca000000000b */
[----:B------:R-:W-:-:S05]  /*2130*/  F2FP.BF16.F32.PACK_AB R11, RZ, R11 ;  /* 0x0000000bff0b723e */ /* 0x000fca00000010ff */
[----:B------:R0:W-:Y:S01]  /*2140*/  @P0 STG.E.U16 desc[UR12][R2.64+0x30], R11 ;  /* 0x0000300b02000986 */ /* 0x0001e2000c10150c */
[----:B------:R-:W-:-:S13]  /*2150*/  ISETP.GT.AND P0, PT, R16, RZ, P1 ;  /* 0x000000ff1000720c */ /* 0x000fda0000f04270 */
[----:B0-----:R-:W-:Y:S05]  /*2160*/  @!P0 BRA `(.L_x_46) ;  /* 0x0000000000048947 */ /* 0x001fea0003800000 */
[----:B------:R0:W5:Y:S02]  /*2170*/  LDG.E.LTC128B.U16 R56, desc[UR12][R4.64+0x32] ;  /* 0x0000320c04387981 */ /* 0x000164000c1e1520 */
.L_x_46:
[----:B------:R-:W-:Y:S05]  /*2180*/  BSYNC B0 ;  /* 0x0000000000007941 */ /* 0x000fea0003800000 */
.L_x_45:
[----:B-----5:R-:W-:Y:S01]  /*2190*/  IMAD.U32 R11, R56, 0x10000, RZ ;  /* 0x00010000380b7824 */ /* 0x020fe200078e00ff */
[----:B------:R-:W-:Y:S03]  /*21a0*/  BSSY B0, `(.L_x_47) ;  /* 0x0000008000007945 */ /* 0x000fe60003800000 */
[----:B------:R-:W-:-:S04]  /*21b0*/  FMUL R10, R11, R14 ;  /* 0x0000000e0b0a7220 */ /* 0x000fc80000400000 */
[----:B------:R-:W-:-:S05]  /*21c0*/  FFMA R10, R69, R0, R10 ;  /* 0x00000000450a7223 */ /* 0x000fca000000000a */
[----:B------:R-:W-:-:S05]  /*21d0*/  F2FP.BF16.F32.PACK_AB R10, RZ, R10 ;  /* 0x0000000aff0a723e */ /* 0x000fca00000010ff */
[----:B------:R0:W-:Y:S01]  /*21e0*/  @P0 STG.E.U16 desc[UR12][R2.64+0x32], R10 ;  /* 0x0000320a02000986 */ /* 0x0001e2000c10150c */
[----:B------:R-:W-:-:S13]  /*21f0*/  ISETP.GT.AND P0, PT, R16, 0x8, P2 ;  /* 0x000000081000780c */ /* 0x000fda0001704270 */
[----:B0-----:R-:W-:Y:S05]  /*2200*/  @!P0 BRA `(.L_x_48) ;  /* 0x0000000000048947 */ /* 0x001fea0003800000 */
[----:B------:R0:W5:Y:S02]  /*2210*/  LDG.E.LTC128B.U16 R56, desc[UR12][R12.64+0x30] ;  /* 0x0000300c0c387981 */ /* 0x000164000c1e1520 */
.L_x_48:
[----:B------:R-:W-:Y:S05]  /*2220*/  BSYNC B0 ;  /* 0x0000000000007941 */ /* 0x000fea0003800000 */
.L_x_47:
        /* <DEDUP_REMOVED lines=9> */
.L_x_50:
[----:B------:R-:W-:Y:S05]  /*22c0*/  BSYNC B0 ;  /* 0x0000000000007941 */ /* 0x000fea0003800000 */
.L_x_49:
        /* <DEDUP_REMOVED lines=11> */
.L_x_52:
[----:B------:R-:W-:Y:S05]  /*2380*/  BSYNC B0 ;  /* 0x0000000000007941 */ /* 0x000fea0003800000 */
.L_x_51:
        /* <DEDUP_REMOVED lines=11> */
.L_x_54:
[----:B------:R-:W-:Y:S05]  /*2440*/  BSYNC B0 ;  /* 0x0000000000007941 */ /* 0x000fea0003800000 */
.L_x_53:
        /* <DEDUP_REMOVED lines=9> */
.L_x_56:
[----:B------:R-:W-:Y:S05]  /*24e0*/  BSYNC B0 ;  /* 0x0000000000007941 */ /* 0x000fea0003800000 */
.L_x_55:
        /* <DEDUP_REMOVED lines=9> */
.L_x_58:
[----:B------:R-:W-:Y:S05]  /*2580*/  BSYNC B0 ;  /* 0x0000000000007941 */ /* 0x000fea0003800000 */
.L_x_57:
        /* <DEDUP_REMOVED lines=11> */
.L_x_60:
[----:B------:R-:W-:Y:S05]  /*2640*/  BSYNC B0 ;  /* 0x0000000000007941 */ /* 0x000fea0003800000 */
.L_x_59:
[----:B-----5:R-:W-:Y:S01]  /*2650*/  IMAD.U32 R11, R56, 0x10000, RZ ;  /* 0x00010000380b7824 */ /* 0x020fe200078e00ff */
[----:B------:R-:W-:Y:S01]  /*2660*/  ISETP.GT.AND P4, PT, R15, 0x29, PT ;  /* 0x000000290f00780c */ /* 0x000fe20003f84270 */
[----:B------:R-:W-:Y:S02]  /*2670*/  BSSY B0, `(.L_x_61) ;  /* 0x0000008000007945 */ /* 0x000fe40003800000 */
[----:B------:R-:W-:-:S04]  /*2680*/  FMUL R11, R11, R14 ;  /* 0x0000000e0b0b7220 */ /* 0x000fc80000400000 */
[----:B------:R-:W-:-:S05]  /*2690*/  FFMA R11, R76, R0, R11 ;  /* 0x000000004c0b7223 */ /* 0x000fca000000000b */
[----:B------:R-:W-:-:S05]  /*26a0*/  F2FP.BF16.F32.PACK_AB R11, RZ, R11 ;  /* 0x0000000bff0b723e */ /* 0x000fca00000010ff */
[----:B------:R0:W-:Y:S01]  /*26b0*/  @P0 STG.E.U16 desc[UR12][R2.64+0x50], R11 ;  /* 0x0000500b02000986 */ /* 0x0001e2000c10150c */
[----:B------:R-:W-:-:S13]  /*26c0*/  ISETP.GT.AND P0, PT, R16, RZ, P4 ;  /* 0x000000ff1000720c */ /* 0x000fda0002704270 */
[----:B0-----:R-:W-:Y:S05]  /*26d0*/  @!P0 BRA `(.L_x_62) ;  /* 0x0000000000048947 */ /* 0x001fea0003800000 */
[----:B------:R0:W5:Y:S02]  /*26e0*/  LDG.E.LTC128B.U16 R56, desc[UR12][R4.64+0x52] ;  /* 0x0000520c04387981 */ /* 0x000164000c1e1520 */
.L_x_62:
[----:B------:R-:W-:Y:S05]  /*26f0*/  BSYNC B0 ;  /* 0x0000000000007941 */ /* 0x000fea0003800000 */
.L_x_61:
        /* <DEDUP_REMOVED lines=9> */
.L_x_64:
[----:B------:R-:W-:Y:S05]  /*2790*/  BSYNC B0 ;  /* 0x0000000000007941 */ /* 0x000fea0003800000 */
.L_x_63:
        /* <DEDUP_REMOVED lines=9> */
.L_x_66:
[----:B------:R-:W-:Y:S05]  /*2830*/  BSYNC B0 ;  /* 0x0000000000007941 */ /* 0x000fea0003800000 */
.L_x_65:
        /* <DEDUP_REMOVED lines=10> */
.L_x_68:
[----:B------:R-:W-:Y:S05]  /*28e0*/  BSYNC B0 ;  /* 0x0000000000007941 */ /* 0x000fea0003800000 */
.L_x_67:
        /* <DEDUP_REMOVED lines=10> */
.L_x_70:
[----:B------:R-:W-:Y:S05]  /*2990*/  BSYNC B0 ;  /* 0x0000000000007941 */ /* 0x000fea0003800000 */
.L_x_69:
        /* <DEDUP_REMOVED lines=9> */
.L_x_72:
[----:B------:R-:W-:Y:S05]  /*2a30*/  BSYNC B0 ;  /* 0x0000000000007941 */ /* 0x000fea0003800000 */
.L_x_71:
        /* <DEDUP_REMOVED lines=9> */
.L_x_74:
[----:B------:R-:W-:Y:S05]  /*2ad0*/  BSYNC B0 ;  /* 0x0000000000007941 */ /* 0x000fea0003800000 */
.L_x_73:
        /* <DEDUP_REMOVED lines=10> */
.L_x_76:
[----:B------:R-:W-:Y:S05]  /*2b80*/  BSYNC B0 ;  /* 0x0000000000007941 */ /* 0x000fea0003800000 */
.L_x_75:
[----:B-----5:R-:W-:Y:S01]  /*2b90*/  IMAD.U32 R11, R56, 0x10000, RZ ;  /* 0x00010000380b7824 */ /* 0x020fe200078e00ff */
[----:B------:R-:W-:Y:S03]  /*2ba0*/  BSSY B0, `(.L_x_77) ;  /* 0x000000d000007945 */ /* 0x000fe60003800000 */
[----:B------:R-:W-:-:S04]  /*2bb0*/  FMUL R11, R11, R14 ;  /* 0x0000000e0b0b7220 */ /* 0x000fc80000400000 */
[----:B------:R-:W-:-:S05]  /*2bc0*/  FFMA R11, R84, R0, R11 ;  /* 0x00000000540b7223 */ /* 0x000fca000000000b */
[----:B------:R-:W-:-:S05]  /*2bd0*/  F2FP.BF16.F32.PACK_AB R11, RZ, R11 ;  /* 0x0000000bff0b723e */ /* 0x000fca00000010ff */
[----:B------:R1:W-:Y:S01]  /*2be0*/  @P0 STG.E.U16 desc[UR12][R2.64+0x70], R11 ;  /* 0x0000700b02000986 */ /* 0x0003e2000c10150c */
[----:B------:R-:W-:-:S05]  /*2bf0*/  IADD3 R22, P0, R57, R20, RZ ;  /* 0x0000001439167210 */ /* 0x000fca0007f1e0ff */
[----:B------:R-:W-:Y:S01]  /*2c00*/  IMAD.X R23, R17, 0x1, R21, P0 ;  /* 0x0000000111177824 */ /* 0x000fe200000e0615 */
[----:B------:R-:W-:-:S05]  /*2c10*/  IADD3 R10, P0, R57, R2, RZ ;  /* 0x00000002390a7210 */ /* 0x000fca0007f1e0ff */
[----:B-1----:R-:W-:Y:S01]  /*2c20*/  IMAD.X R11, R17, 0x1, R3, P0 ;  /* 0x00000001110b7824 */ /* 0x002fe200000e0603 */
[----:B------:R-:W-:-:S04]  /*2c30*/  ISETP.GT.AND P0, PT, R15, 0x39, PT ;  /* 0x000000390f00780c */ /* 0x000fc80003f04270 */
[----:B------:R-:W-:-:S13]  /*2c40*/  ISETP.GT.AND P5, PT, R16, RZ, P0 ;  /* 0x000000ff1000720c */ /* 0x000fda00007a4270 */
[----:B------:R-:W-:Y:S05]  /*2c50*/  @!P5 BRA `(.L_x_78) ;  /* 0x000000000004d947 */ /* 0x000fea0003800000 */
[----:B------:R1:W5:Y:S02]  /*2c60*/  LDG.E.LTC128B.U16 R56, desc[UR12][R4.64+0x72] ;  /* 0x0000720c04387981 */ /* 0x000364000c1e1520 */
.L_x_78:
[----:B------:R-:W-:Y:S05]  /*2c70*/  BSYNC B0 ;  /* 0x0000000000007941 */ /* 0x000fea0003800000 */
.L_x_77:
[----:B01-345:R-:W-:Y:S01]  /*2c80*/  IMAD.U32 R5, R56, 0x10000, RZ ;  /* 0x0001000038057824 */ /* 0x03bfe200078e00ff */
        /* <DEDUP_REMOVED lines=8> */
.L_x_80:
[----:B------:R-:W-:Y:S05]  /*2d10*/  BSYNC B0 ;  /* 0x0000000000007941 */ /* 0x000fea0003800000 */
.L_x_79:
[----:B-----5:R-:W-:Y:S01]  /*2d20*/  IMAD.U32 R3, R56, 0x10000, RZ ;  /* 0x0001000038037824 */ /* 0x020fe200078e00ff */
[----:B------:R-:W-:Y:S03]  /*2d30*/  BSSY B0, `(.L_x_81) ;  /* 0x0000008000007945 */ /* 0x000fe60003800000 */
[----:B------:R-:W-:-:S04]  /*2d40*/  FMUL R3, R3, R14 ;  /* 0x0000000e03037220 */ /* 0x000fc80000400000 */
[----:B------:R-:W-:-:S05]  /*2d50*/  FFMA R3, R86, R0, R3 ;  /* 0x0000000056037223 */ /* 0x000fca0000000003 */
[----:B------:R-:W-:-:S05]  /*2d60*/  F2FP.BF16.F32.PACK_AB R3, RZ, R3 ;  /* 0x00000003ff03723e */ /* 0x000fca00000010ff */
[----:B------:R1:W-:Y:S01]  /*2d70*/  @P5 STG.E.U16 desc[UR12][R20.64+0x70], R3 ;  /* 0x0000700314005986 */ /* 0x0003e2000c10150c */
[----:B------:R-:W-:-:S13]  /*2d80*/  ISETP.GT.AND P5, PT, R16, 0x8, P0 ;  /* 0x000000081000780c */ /* 0x000fda00007a4270 */
[----:B-1----:R-:W-:Y:S05]  /*2d90*/  @!P5 BRA `(.L_x_82) ;  /* 0x000000000004d947 */ /* 0x002fea0003800000 */
[----:B------:R1:W5:Y:S02]  /*2da0*/  LDG.E.LTC128B.U16 R56, desc[UR12][R12.64+0x72] ;  /* 0x0000720c0c387981 */ /* 0x000364000c1e1520 */
.L_x_82:
[----:B------:R-:W-:Y:S05]  /*2db0*/  BSYNC B0 ;  /* 0x0000000000007941 */ /* 0x000fea0003800000 */
.L_x_81:
[----:B-----5:R-:W-:-:S04]  /*2dc0*/  IMAD.U32 R3, R56, 0x10000, RZ ;  /* 0x0001000038037824 */ /* 0x020fc800078e00ff */
[----:B------:R-:W-:-:S04]  /*2dd0*/  FMUL R2, R3, R14 ;  /* 0x0000000e03027220 */ /* 0x000fc80000400000 */
[----:B------:R-:W-:-:S05]  /*2de0*/  FFMA R2, R87, R0, R2 ;  /* 0x0000000057027223 */ /* 0x000fca0000000002 */
[----:B------:R-:W-:-:S05]  /*2df0*/  F2FP.BF16.F32.PACK_AB R2, RZ, R2 ;  /* 0x00000002ff02723e */ /* 0x000fca00000010ff */
[----:B------:R3:W-:Y:S01]  /*2e00*/  @P5 STG.E.U16 desc[UR12][R20.64+0x72], R2 ;  /* 0x0000720214005986 */ /* 0x0007e2000c10150c */
[----:B------:R-:W-:-:S04]  /*2e10*/  ISETP.GT.AND P5, PT, R15, RZ, PT ;  /* 0x000000ff0f00720c */ /* 0x000fc80003fa4270 */
[----:B------:R-:W-:-:S13]  /*2e20*/  ISETP.GT.AND P5, PT, R16, 0x40, P5 ;  /* 0x000000401000780c */ /* 0x000fda0002fa4270 */
[----:B------:R-:W4:Y:S01]  /*2e30*/  @P5 LDG.E.LTC128B.U16 R56, desc[UR12][R6.64] ;  /* 0x0000000c06385981 */ /* 0x000f22000c1e1520 */
[----:B------:R-:W-:Y:S01]  /*2e40*/  BSSY B0, `(.L_x_83) ;  /* 0x000000a000007945 */ /* 0x000fe20003800000 */
[----:B----4-:R-:W-:-:S04]  /*2e50*/  IMAD.U32 R3, R56, 0x10000, RZ ;  /* 0x0001000038037824 */ /* 0x010fc800078e00ff */
[----:B------:R-:W-:-:S04]  /*2e60*/  FMUL R3, R3, R14 ;  /* 0x0000000e03037220 */ /* 0x000fc80000400000 */
[----:B------:R-:W-:-:S05]  /*2e70*/  FFMA R3, R24, R0, R3 ;  /* 0x0000000018037223 */ /* 0x000fca0000000003 */
[----:B------:R-:W-:-:S05]  /*2e80*/  F2FP.BF16.F32.PACK_AB R3, RZ, R3 ;  /* 0x00000003ff03723e */ /* 0x000fca00000010ff */
[----:B------:R3:W-:Y:S01]  /*2e90*/  @P5 STG.E.U16 desc[UR12][R10.64], R3 ;  /* 0x000000030a005986 */ /* 0x0007e2000c10150c */
[----:B------:R-:W-:-:S04]  /*2ea0*/  ISETP.GT.AND P5, PT, R15, 0x1, PT ;  /* 0x000000010f00780c */ /* 0x000fc80003fa4270 */
[----:B------:R-:W-:-:S13]  /*2eb0*/  ISETP.GT.AND P5, PT, R16, 0x40, P5 ;  /* 0x000000401000780c */ /* 0x000fda0002fa4270 */
[----:B---3--:R-:W-:Y:S05]  /*2ec0*/  @!P5 BRA `(.L_x_84) ;  /* 0x000000000004d947 */ /* 0x008fea0003800000 */
[----:B------:R3:W5:Y:S02]  /*2ed0*/  LDG.E.LTC128B.U16 R56, desc[UR12][R6.64+0x2] ;  /* 0x0000020c06387981 */ /* 0x000764000c1e1520 */
.L_x_84:
[----:B------:R-:W-:Y:S05]  /*2ee0*/  BSYNC B0 ;  /* 0x0000000000007941 */ /* 0x000fea0003800000 */
.L_x_83:
[----:B-----5:R-:W-:Y:S01]  /*2ef0*/  IMAD.U32 R3, R56, 0x10000, RZ ;  /* 0x0001000038037824 */ /* 0x020fe200078e00ff */
[----:B------:R-:W-:Y:S03]  /*2f00*/  BSSY B0, `(.L_x_85) ;  /* 0x000000c000007945 */ /* 0x000fe60003800000 */
[----:B------:R-:W-:Y:S01]  /*2f10*/  FMUL R2, R3, R14 ;  /* 0x0000000e03027220 */ /* 0x000fe20000400000 */
[----:B------:R-:W-:-:S03]  /*2f20*/  @P5 IMAD.MOV.U32 R3, RZ, RZ, R11 ;  /* 0x000000ffff035224 */ /* 0x000fc600078e000b */
[----:B------:R-:W-:-:S05]  /*2f30*/  FFMA R2, R25, R0, R2 ;  /* 0x0000000019027223 */ /* 0x000fca0000000002 */
[----:B------:R-:W-:-:S04]  /*2f40*/  F2FP.BF16.F32.PACK_AB R2, RZ, R2 ;  /* 0x00000002ff02723e */ /* 0x000fc800000010ff */
[----:B------:R-:W-:Y:S01]  /*2f50*/  PRMT R4, R2, 0x7610, R4 ;  /* 0x0000761002047816 */ /* 0x000fe20000000004 */
[----:B------:R-:W-:-:S05]  /*2f60*/  @P5 IMAD.MOV.U32 R2, RZ, RZ, R10 ;  /* 0x000000ffff025224 */ /* 0x000fca00078e000a */
[----:B------:R4:W-:Y:S01]  /*2f70*/  @P5 STG.E.U16 desc[UR12][R2.64+0x2], R4 ;  /* 0x0000020402005986 */ /* 0x0009e2000c10150c */
[----:B------:R-:W-:-:S04]  /*2f80*/  ISETP.GT.AND P5, PT, R15, RZ, PT ;  /* 0x000000ff0f00720c */ /* 0x000fc80003fa4270 */
[----:B------:R-:W-:-:S13]  /*2f90*/  ISETP.GT.AND P5, PT, R16, 0x48, P5 ;  /* 0x000000481000780c */ /* 0x000fda0002fa4270 */
[----:B----4-:R-:W-:Y:S05]  /*2fa0*/  @!P5 BRA `(.L_x_86) ;  /* 0x000000000004d947 */ /* 0x010fea0003800000 */
[----:B------:R4:W5:Y:S02]  /*2fb0*/  LDG.E.LTC128B.U16 R56, desc[UR12][R8.64] ;  /* 0x0000000c08387981 */ /* 0x000964000c1e1520 */
.L_x_86:
[----:B------:R-:W-:Y:S05]  /*2fc0*/  BSYNC B0 ;  /* 0x0000000000007941 */ /* 0x000fea0003800000 */
.L_x_85:
[----:B-----5:R-:W-:Y:S01]  /*2fd0*/  IMAD.U32 R3, R56, 0x10000, RZ ;  /* 0x0001000038037824 */ /* 0x020fe200078e00ff */
[----:B------:R-:W-:Y:S03]  /*2fe0*/  BSSY B0, `(.L_x_87) ;  /* 0x0000009000007945 */ /* 0x000fe60003800000 */
[----:B------:R-:W-:-:S04]  /*2ff0*/  FMUL R3, R3, R14 ;  /* 0x0000000e03037220 */ /* 0x000fc80000400000 */
[----:B------:R-:W-:-:S05]  /*3000*/  FFMA R3, R26, R0, R3 ;  /* 0x000000001a037223 */ /* 0x000fca0000000003 */
[----:B------:R-:W-:-:S05]  /*3010*/  F2FP.BF16.F32.PACK_AB R3, RZ, R3 ;  /* 0x00000003ff03723e */ /* 0x000fca00000010ff */
[----:B------:R0:W-:Y:S01]  /*3020*/  @P5 STG.E.U16 desc[UR12][R22.64], R3 ;  /* 0x0000000316005986 */ /* 0x0001e2000c10150c */
[----:B------:R-:W-:-:S04]  /*3030*/  ISETP.GT.AND P5, PT, R15, 0x1, PT ;  /* 0x000000010f00780c */ /* 0x000fc80003fa4270 */
[----:B------:R-:W-:-:S13]  /*3040*/  ISETP.GT.AND P5, PT, R16, 0x48, P5 ;  /* 0x000000481000780c */ /* 0x000fda0002fa4270 */
[----:B0-----:R-:W-:Y:S05]  /*3050*/  @!P5 BRA `(.L_x_88) ;  /* 0x000000000004d947 */ /* 0x001fea0003800000 */
[----:B------:R0:W5:Y:S02]  /*3060*/  LDG.E.LTC128B.U16 R56, desc[UR12][R8.64+0x2] ;  /* 0x0000020c08387981 */ /* 0x000164000c1e1520 */
.L_x_88:
[----:B------:R-:W-:Y:S05]  /*3070*/  BSYNC B0 ;  /* 0x0000000000007941 */ /* 0x000fea0003800000 */
.L_x_87:
        /* <DEDUP_REMOVED lines=10> */
.L_x_90:
[----:B------:R-:W-:Y:S05]  /*3120*/  BSYNC B0 ;  /* 0x0000000000007941 */ /* 0x000fea0003800000 */
.L_x_89:
[----:B-----5:R-:W-:Y:S01]  /*3130*/  IMAD.U32 R3, R56, 0x10000, RZ ;  /* 0x0001000038037824 */ /* 0x020fe200078e00ff */
[----:B------:R-:W-:Y:S01]  /*3140*/  BSSY B0, `(.L_x_91) ;  /* 0x000000c000007945 */ /* 0x000fe20003800000 */
[----:B------:R-:W-:Y:S02]  /*3150*/  @P5 IMAD.MOV.U32 R2, RZ, RZ, R10 ;  /* 0x000000ffff025224 */ /* 0x000fe400078e000a */
[----:B------:R-:W-:-:S04]  /*3160*/  FMUL R3, R3, R14 ;  /* 0x0000000e03037220 */ /* 0x000fc80000400000 */
[----:B------:R-:W-:-:S05]  /*3170*/  FFMA R3, R28, R0, R3 ;  /* 0x000000001c037223 */ /* 0x000fca0000000003 */
[----:B------:R-:W-:-:S04]  /*3180*/  F2FP.BF16.F32.PACK_AB R3, RZ, R3 ;  /* 0x00000003ff03723e */ /* 0x000fc800000010ff */
[----:B------:R-:W-:Y:S01]  /*3190*/  PRMT R4, R3, 0x7610, R4 ;  /* 0x0000761003047816 */ /* 0x000fe20000000004 */
[----:B------:R-:W-:-:S05]  /*31a0*/  @P5 IMAD.MOV.U32 R3, RZ, RZ, R11 ;  /* 0x000000ffff035224 */ /* 0x000fca00078e000b */
[----:B------:R0:W-:Y:S01]  /*31b0*/  @P5 STG.E.U16 desc[UR12][R2.64+0x10], R4 ;  /* 0x0000100402005986 */ /* 0x0001e2000c10150c */
[----:B------:R-:W-:-:S04]  /*31c0*/  ISETP.GT.AND P5, PT, R15, 0x9, PT ;  /* 0x000000090f00780c */ /* 0x000fc80003fa4270 */
[----:B------:R-:W-:-:S13]  /*31d0*/  ISETP.GT.AND P5, PT, R16, 0x40, P5 ;  /* 0x000000401000780c */ /* 0x000fda0002fa4270 */
[----:B0-----:R-:W-:Y:S05]  /*31e0*/  @!P5 BRA `(.L_x_92) ;  /* 0x000000000004d947 */ /* 0x001fea0003800000 */
[----:B------:R0:W5:Y:S02]  /*31f0*/  LDG.E.LTC128B.U16 R56, desc[UR12][R6.64+0x12] ;  /* 0x0000120c06387981 */ /* 0x000164000c1e1520 */
.L_x_92:
[----:B------:R-:W-:Y:S05]  /*3200*/  BSYNC B0 ;  /* 0x0000000000007941 */ /* 0x000fea0003800000 */
.L_x_91:
        /* <DEDUP_REMOVED lines=13> */
.L_x_94:
[----:B------:R-:W-:Y:S05]  /*32e0*/  BSYNC B0 ;  /* 0x0000000000007941 */ /* 0x000fea0003800000 */
.L_x_93:
        /* <DEDUP_REMOVED lines=10> */
.L_x_96:
[----:B------:R-:W-:Y:S05]  /*3390*/  BSYNC B0 ;  /* 0x0000000000007941 */ /* 0x000fea0003800000 */
.L_x_95:
        /* <DEDUP_REMOVED lines=13> */
.L_x_98:
[----:B------:R-:W-:Y:S05]  /*3470*/  BSYNC B0 ;  /* 0x0000000000007941 */ /* 0x000fea0003800000 */
.L_x_97:
        /* <DEDUP_REMOVED lines=13> */
.L_x_100:
[----:B------:R-:W-:Y:S05]  /*3550*/  BSYNC B0 ;  /* 0x0000000000007941 */ /* 0x000fea0003800000 */
.L_x_99:
        /* <DEDUP_REMOVED lines=13> */
.L_x_102:
[----:B------:R-:W-:Y:S05]  /*3630*/  BSYNC B0 ;  /* 0x0000000000007941 */ /* 0x000fea0003800000 */
.L_x_101:
        /* <DEDUP_REMOVED lines=13> */
.L_x_104:
[----:B------:R-:W-:Y:S05]  /*3710*/  BSYNC B0 ;  /* 0x0000000000007941 */ /* 0x000fea0003800000 */
.L_x_103:
        /* <DEDUP_REMOVED lines=13> */
.L_x_106:
[----:B------:R-:W-:Y:S05]  /*37f0*/  BSYNC B0 ;  /* 0x0000000000007941 */ /* 0x000fea0003800000 */
.L_x_105:
        /* <DEDUP_REMOVED lines=13> */
.L_x_108:
[----:B------:R-:W-:Y:S05]  /*38d0*/  BSYNC B0 ;  /* 0x0000000000007941 */ /* 0x000fea0003800000 */
.L_x_107:
        /* <DEDUP_REMOVED lines=13> */
.L_x_110:
[----:B------:R-:W-:Y:S05]  /*39b0*/  BSYNC B0 ;  /* 0x0000000000007941 */ /* 0x000fea0003800000 */
.L_x_109:
        /* <DEDUP_REMOVED lines=13> */
.L_x_112:
[----:B------:R-:W-:Y:S05]  /*3a90*/  BSYNC B0 ;  /* 0x0000000000007941 */ /* 0x000fea0003800000 */
.L_x_111:
        /* <DEDUP_REMOVED lines=13> */
.L_x_114:
[----:B------:R-:W-:Y:S05]  /*3b70*/  BSYNC B0 ;  /* 0x0000000000007941 */ /* 0x000fea0003800000 */
.L_x_113:
        /* <DEDUP_REMOVED lines=13> */
.L_x_116:
[----:B------:R-:W-:Y:S05]  /*3c50*/  BSYNC B0 ;  /* 0x0000000000007941 */ /* 0x000fea0003800000 */
.L_x_115:
        /* <DEDUP_REMOVED lines=13> */
.L_x_118:
[----:B------:R-:W-:Y:S05]  /*3d30*/  BSYNC B0 ;  /* 0x0000000000007941 */ /* 0x000fea0003800000 */
.L_x_117:
        /* <DEDUP_REMOVED lines=13> */
.L_x_120:
[----:B------:R-:W-:Y:S05]  /*3e10*/  BSYNC B0 ;  /* 0x0000000000007941 */ /* 0x000fea0003800000 */
.L_x_119:
        /* <DEDUP_REMOVED lines=9> */
[----:B------:R-:W-:-:S13]  /*3eb0*/  ISETP.GT.AND P5, PT, R16, 0x40, P6 ;  /* 0x000000401000780c */ /* 0x000fda00037a4270 */
[----:B0-----:R-:W-:Y:S05]  /*3ec0*/  @!P5 BRA `(.L_x_122) ;  /* 0x000000000004d947 */ /* 0x001fea0003800000 */
[----:B------:R0:W5:Y:S02]  /*3ed0*/  LDG.E.LTC128B.U16 R56, desc[UR12][R6.64+0x50] ;  /* 0x0000500c06387981 */ /* 0x000164000c1e1520 */
.L_x_122:
[----:B------:R-:W-:Y:S05]  /*3ee0*/  BSYNC B0 ;  /* 0x0000000000007941 */ /* 0x000fea0003800000 */
.L_x_121:
        /* <DEDUP_REMOVED lines=12> */
.L_x_124:
[----:B------:R-:W-:Y:S05]  /*3fb0*/  BSYNC B0 ;  /* 0x0000000000007941 */ /* 0x000fea0003800000 */
.L_x_123:
[----:B-----5:R-:W-:Y:S01]  /*3fc0*/  IMAD.U32 R3, R56, 0x10000, RZ ;  /* 0x0001000038037824 */ /* 0x020fe200078e00ff */
[----:B------:R-:W-:Y:S01]  /*3fd0*/  ISETP.GT.AND P6, PT, R16, 0x48, P6 ;  /* 0x000000481000780c */ /* 0x000fe200037c4270 */
[----:B------:R-:W-:Y:S02]  /*3fe0*/  BSSY B0, `(.L_x_125) ;  /* 0x000000a000007945 */ /* 0x000fe40003800000 */
[----:B------:R-:W-:Y:S01]  /*3ff0*/  FMUL R2, R3, R14 ;  /* 0x0000000e03027220 */ /* 0x000fe20000400000 */
[----:B------:R-:W-:-:S03]  /*4000*/  @P5 IMAD.MOV.U32 R3, RZ, RZ, R11 ;  /* 0x000000ffff035224 */ /* 0x000fc600078e000b */
[----:B------:R-:W-:-:S05]  /*4010*/  FFMA R2, R45, R0, R2 ;  /* 0x000000002d027223 */ /* 0x000fca0000000002 */
[----:B------:R-:W-:-:S04]  /*4020*/  F2FP.BF16.F32.PACK_AB R2, RZ, R2 ;  /* 0x00000002ff02723e */ /* 0x000fc800000010ff */
[----:B------:R-:W-:Y:S01]  /*4030*/  PRMT R4, R2, 0x7610, R4 ;  /* 0x0000761002047816 */ /* 0x000fe20000000004 */
[----:B------:R-:W-:-:S05]  /*4040*/  @P5 IMAD.MOV.U32 R2, RZ, RZ, R10 ;  /* 0x000000ffff025224 */ /* 0x000fca00078e000a */
[----:B------:R0:W-:Y:S01]  /*4050*/  @P5 STG.E.U16 desc[UR12][R2.64+0x52], R4 ;  /* 0x0000520402005986 */ /* 0x0001e2000c10150c */
[----:B------:R-:W-:Y:S05]  /*4060*/  @!P6 BRA `(.L_x_126) ;  /* 0x000000000004e947 */ /* 0x000fea0003800000 */
[----:B------:R0:W5:Y:S02]  /*4070*/  LDG.E.LTC128B.U16 R56, desc[UR12][R8.64+0x50] ;  /* 0x0000500c08387981 */ /* 0x000164000c1e1520 */
.L_x_126:
[----:B------:R-:W-:Y:S05]  /*4080*/  BSYNC B0 ;  /* 0x0000000000007941 */ /* 0x000fea0003800000 */
.L_x_125:
[----:B0----5:R-:W-:Y:S01]  /*4090*/  IMAD.U32 R3, R56, 0x10000, RZ ;  /* 0x0001000038037824 */ /* 0x021fe200078e00ff */
[----:B------:R-:W-:Y:S01]  /*40a0*/  ISETP.GT.AND P4, PT, R16, 0x48, P4 ;  /* 0x000000481000780c */ /* 0x000fe20002784270 */
[----:B------:R-:W-:Y:S01]  /*40b0*/  @P6 IMAD.MOV.U32 R2, RZ, RZ, R18 ;  /* 0x000000ffff026224 */ /* 0x000fe200078e0012 */
[----:B------:R-:W-:Y:S01]  /*40c0*/  BSSY B0, `(.L_x_127) ;  /* 0x0000009000007945 */ /* 0x000fe20003800000 */
[----:B------:R-:W-:-:S04]  /*40d0*/  FMUL R3, R3, R14 ;  /* 0x0000000e03037220 */ /* 0x000fc80000400000 */
[----:B------:R-:W-:-:S05]  /*40e0*/  FFMA R3, R46, R0, R3 ;  /* 0x000000002e037223 */ /* 0x000fca0000000003 */
[----:B------:R-:W-:-:S04]  /*40f0*/  F2FP.BF16.F32.PACK_AB R3, RZ, R3 ;  /* 0x00000003ff03723e */ /* 0x000fc800000010ff */
[----:B------:R-:W-:Y:S01]  /*4100*/  PRMT R4, R3, 0x7610, R4 ;  /* 0x0000761003047816 */ /* 0x000fe20000000004 */
[----:B------:R-:W-:-:S05]  /*4110*/  @P6 IMAD.MOV.U32 R3, RZ, RZ, R19 ;  /* 0x000000ffff036224 */ /* 0x000fca00078e0013 */
[----:B------:R0:W-:Y:S01]  /*4120*/  @P6 STG.E.U16 desc[UR12][R2.64+0x50], R4 ;  /* 0x0000500402006986 */ /* 0x0001e2000c10150c */
[----:B------:R-:W-:Y:S05]  /*4130*/  @!P4 BRA `(.L_x_128) ;  /* 0x000000000004c947 */ /* 0x000fea0003800000 */
[----:B------:R0:W5:Y:S02]  /*4140*/  LDG.E.LTC128B.U16 R56, desc[UR12][R8.64+0x52] ;  /* 0x0000520c08387981 */ /* 0x000164000c1e1520 */
.L_x_128:
[----:B------:R-:W-:Y:S05]  /*4150*/  BSYNC B0 ;  /* 0x0000000000007941 */ /* 0x000fea0003800000 */
.L_x_127:
[----:B0----5:R-:W-:Y:S01]  /*4160*/  IMAD.U32 R3, R56, 0x10000, RZ ;  /* 0x0001000038037824 */ /* 0x021fe200078e00ff */
        /* <DEDUP_REMOVED lines=11> */
.L_x_130:
[----:B------:R-:W-:Y:S05]  /*4220*/  BSYNC B0 ;  /* 0x0000000000007941 */ /* 0x000fea0003800000 */
.L_x_129:
        /* <DEDUP_REMOVED lines=12> */
.L_x_132:
[----:B------:R-:W-:Y:S05]  /*42f0*/  BSYNC B0 ;  /* 0x0000000000007941 */ /* 0x000fea0003800000 */
.L_x_131:
        /* <DEDUP_REMOVED lines=12> */
.L_x_134:
[----:B------:R-:W-:Y:S05]  /*43c0*/  BSYNC B0 ;  /* 0x0000000000007941 */ /* 0x000fea0003800000 */
.L_x_133:
        /* <DEDUP_REMOVED lines=12> */
.L_x_136:
[----:B------:R-:W-:Y:S05]  /*4490*/  BSYNC B0 ;  /* 0x0000000000007941 */ /* 0x000fea0003800000 */
.L_x_135:
        /* <DEDUP_REMOVED lines=12> */
.L_x_138:
[----:B------:R-:W-:Y:S05]  /*4560*/  BSYNC B0 ;  /* 0x0000000000007941 */ /* 0x000fea0003800000 */
.L_x_137:
        /* <DEDUP_REMOVED lines=12> */
.L_x_140:
[----:B------:R-:W-:Y:S05]  /*4630*/  BSYNC B0 ;  /* 0x0000000000007941 */ /* 0x000fea0003800000 */
.L_x_139:
        /* <DEDUP_REMOVED lines=9> */
.L_x_142:
[----:B------:R-:W-:Y:S05]  /*46d0*/  BSYNC B0 ;  /* 0x0000000000007941 */ /* 0x000fea0003800000 */
.L_x_141:
[----:B-----5:R-:W-:Y:S01]  /*46e0*/  IMAD.U32 R3, R56, 0x10000, RZ ;  /* 0x0001000038037824 */ /* 0x020fe200078e00ff */
[----:B------:R-:W-:Y:S01]  /*46f0*/  ISETP.GT.AND P0, PT, R16, 0x48, P0 ;  /* 0x000000481000780c */ /* 0x000fe20000704270 */
[----:B0-----:R-:W-:Y:S01]  /*4700*/  @P1 IMAD.MOV.U32 R2, RZ, RZ, R18 ;  /* 0x000000ffff021224 */ /* 0x001fe200078e0012 */
        /* <DEDUP_REMOVED lines=9> */
.L_x_144:
[----:B------:R-:W-:Y:S05]  /*47a0*/  BSYNC B0 ;  /* 0x0000000000007941 */ /* 0x000fea0003800000 */
.L_x_143:
[----:B0----5:R-:W-:-:S04]  /*47b0*/  IMAD.U32 R3, R56, 0x10000, RZ ;  /* 0x0001000038037824 */ /* 0x021fc800078e00ff */
[----:B------:R-:W-:-:S04]  /*47c0*/  FMUL R14, R3, R14 ;  /* 0x0000000e030e7220 */ /* 0x000fc80000400000 */
[----:B------:R-:W-:Y:S01]  /*47d0*/  FFMA R14, R55, R0, R14 ;  /* 0x00000000370e7223 */ /* 0x000fe2000000000e */
[----:B------:R-:W-:Y:S06]  /*47e0*/  @!P0 EXIT ;  /* 0x000000000000894d */ /* 0x000fec0003800000 */
[----:B------:R-:W-:-:S05]  /*47f0*/  F2FP.BF16.F32.PACK_AB R14, RZ, R14 ;  /* 0x0000000eff0e723e */ /* 0x000fca00000010ff */
[----:B------:R-:W-:Y:S01]  /*4800*/  STG.E.U16 desc[UR12][R18.64+0x72], R14 ;  /* 0x0000720e12007986 */ /* 0x000fe2000c10150c */
[----:B------:R-:W-:Y:S05]  /*4810*/  EXIT ;  /* 0x000000000000794d */ /* 0x000fea0003800000 */
.L_x_22:
[----:B------:R-:W-:Y:S01]  /*4820*/  ULDC.64 UR4, c[0x0][0x650] ;  /* 0x0001940000047ab9 */ /* 0x000fe20000000a00 */
[-C--:B------:R-:W-:Y:S01]  /*4830*/  FMUL R56, R56, R0.reuse ;  /* 0x0000000038387220 */ /* 0x080fe20000400000 */
[----:B------:R-:W-:Y:S01]  /*4840*/  LEA R2, P1, R10, UR4, 0x1 ;  /* 0x000000040a027c11 */ /* 0x000fe2000f8208ff */
[----:B------:R-:W-:Y:S01]  /*4850*/  IMAD.SHL.U32 R7, R20, 0x2, RZ ;  /* 0x0000000214077824 */ /* 0x000fe200078e00ff */
[----:B------:R-:W-:Y:S01]  /*4860*/  ISETP.GT.AND P6, PT, R15, 0x1, PT ;  /* 0x000000010f00780c */ /* 0x000fe20003fc4270 */
[----:B------:R-:W-:Y:S01]  /*4870*/  FMUL R57, R57, R0 ;  /* 0x0000000039397220 */ /* 0x000fe20000400000 */
[----:B------:R-:W-:Y:S01]  /*4880*/  F2FP.BF16.F32.PACK_AB R56, RZ, R56 ;  /* 0x00000038ff38723e */ /* 0x000fe200000010ff */
[-C--:B------:R-:W-:Y:S01]  /*4890*/  FMUL R58, R58, R0.reuse ;  /* 0x000000003a3a7220 */ /* 0x080fe20000400000 */
[----:B------:R-:W-:Y:S01]  /*48a0*/  LEA.HI.X R3, R10, UR5, R13, 0x1, P1 ;  /* 0x000000050a037c11 */ /* 0x000fe200088f0c0d */
[-C--:B------:R-:W-:Y:S01]  /*48b0*/  FMUL R59, R59, R0.reuse ;  /* 0x000000003b3b7220 */ /* 0x080fe20000400000 */
[----:B------:R-:W-:Y:S01]  /*48c0*/  ISETP.GT.AND P2, PT, R15, RZ, PT ;  /* 0x000000ff0f00720c */ /* 0x000fe20003f44270 */
[-C--:B------:R-:W-:Y:S01]  /*48d0*/  FMUL R60, R60, R0.reuse ;  /* 0x000000003c3c7220 */ /* 0x080fe20000400000 */
[C---:B------:R-:W-:Y:S01]  /*48e0*/  ISETP.GT.AND P1, PT, R16.reuse, RZ, P6 ;  /* 0x000000ff1000720c */ /* 0x040fe20003724270 */
[----:B------:R-:W-:Y:S01]  /*48f0*/  @P0 STG.E.U16 desc[UR12][R2.64], R56 ;  /* 0x0000003802000986 */ /* 0x000fe2000c10150c */
[----:B------:R-:W-:Y:S01]  /*4900*/  ISETP.GT.AND P0, PT, R16, 0x8, P2 ;  /* 0x000000081000780c */ /* 0x000fe20001704270 */
[-C--:B------:R-:W-:Y:S01]  /*4910*/  FMUL R61, R61, R0.reuse ;  /* 0x000000003d3d7220 */ /* 0x080fe20000400000 */
[----:B------:R-:W-:Y:S01]  /*4920*/  SHF.L.U64.HI R19, R20, 0x1, R19 ;  /* 0x0000000114137819 */ /* 0x000fe20000010213 */
[----:B------:R-:W-:Y:S01]  /*4930*/  FMUL R62, R62, R0 ;  /* 0x000000003e3e7220 */ /* 0x000fe20000400000 */
[----:B------:R-:W-:Y:S01]  /*4940*/  IADD3 R4, P3, R7, R2, RZ ;  /* 0x0000000207047210 */ /* 0x000fe20007f7e0ff */
[-C--:B------:R-:W-:Y:S01]  /*4950*/  FMUL R63, R63, R0.reuse ;  /* 0x000000003f3f7220 */ /* 0x080fe20000400000 */
[----:B------:R-:W-:Y:S01]  /*4960*/  F2FP.BF16.F32.PACK_AB R57, RZ, R57 ;  /* 0x00000039ff39723e */ /* 0x000fe200000010ff */
[----:B------:R-:W-:Y:S01]  /*4970*/  FMUL R64, R64, R0 ;  /* 0x0000000040407220 */ /* 0x000fe20000400000 */
[----:B------:R-:W-:Y:S01]  /*4980*/  F2FP.BF16.F32.PACK_AB R58, RZ, R58 ;  /* 0x0000003aff3a723e */ /* 0x000fe200000010ff */
[----:B------:R-:W-:Y:S01]  /*4990*/  IMAD.X R5, R19, 0x1, R3, P3 ;  /* 0x0000000113057824 */ /* 0x000fe200018e0603 */
[C---:B------:R-:W-:Y:S01]  /*49a0*/  ISETP.GT.AND P5, PT, R15.reuse, 0x8, PT ;  /* 0x000000080f00780c */ /* 0x040fe20003fa4270 */
[----:B------:R-:W-:Y:S01]  /*49b0*/  @P1 STG.E.U16 desc[UR12][R2.64+0x2], R57 ;  /* 0x0000023902001986 */ /* 0x000fe2000c10150c */
[----:B------:R-:W-:Y:S01]  /*49c0*/  ISETP.GT.AND P4, PT, R15, 0x9, PT ;  /* 0x000000090f00780c */ /* 0x000fe20003f84270 */
[-C--:B------:R-:W-:Y:S01]  /*49d0*/  FMUL R65, R65, R0.reuse ;  /* 0x0000000041417220 */ /* 0x080fe20000400000 */
[C---:B------:R-:W-:Y:S01]  /*49e0*/  ISETP.GT.AND P2, PT, R16.reuse, 0x8, P6 ;  /* 0x000000081000780c */ /* 0x040fe20003744270 */
[----:B------:R-:W-:Y:S01]  /*49f0*/  @P0 STG.E.U16 desc[UR12][R4.64], R58 ;  /* 0x0000003a04000986 */ /* 0x000fe2000c10150c */
[----:B------:R-:W-:Y:S01]  /*4a00*/  ISETP.GT.AND P0, PT, R16, RZ, P5 ;  /* 0x000000ff1000720c */ /* 0x000fe20002f04270 */
[-C--:B------:R-:W-:Y:S01]  /*4a10*/  FMUL R66, R66, R0.reuse ;  /* 0x0000000042427220 */ /* 0x080fe20000400000 */
[----:B------:R-:W-:Y:S01]  /*4a20*/  ISETP.GT.AND P1, PT, R16, RZ, P4 ;  /* 0x000000ff1000720c */ /* 0x000fe20002724270 */
[-C--:B------:R-:W-:Y:S01]  /*4a30*/  FMUL R67, R67, R0.reuse ;  /* 0x0000000043437220 */ /* 0x080fe20000400000 */
[----:B------:R-:W-:Y:S01]  /*4a40*/  F2FP.BF16.F32.PACK_AB R59, RZ, R59 ;  /* 0x0000003bff3b723e */ /* 0x000fe200000010ff */
[----:B------:R-:W-:Y:S01]  /*4a50*/  FMUL R68, R68, R0 ;  /* 0x0000000044447220 */ /* 0x000fe20000400000 */
[----:B------:R-:W-:Y:S01]  /*4a60*/  F2FP.BF16.F32.PACK_AB R60, RZ, R60 ;  /* 0x0000003cff3c723e */ /* 0x000fe200000010ff */
[-C--:B------:R-:W-:Y:S01]  /*4a70*/  FMUL R69, R69, R0.reuse ;  /* 0x0000000045457220 */ /* 0x080fe20000400000 */
[----:B------:R-:W-:Y:S01]  /*4a80*/  F2FP.BF16.F32.PACK_AB R61, RZ, R61 ;  /* 0x0000003dff3d723e */ /* 0x000fe200000010ff */
[-C--:B------:R-:W-:Y:S01]  /*4a90*/  FMUL R70, R70, R0.reuse ;  /* 0x0000000046467220 */ /* 0x080fe20000400000 */
[C---:B------:R-:W-:Y:S01]  /*4aa0*/  SHF.L.U64.HI R9, R17.reuse, 0x1, R18 ;  /* 0x0000000111097819 */ /* 0x040fe20000010212 */
[----:B------:R-:W-:Y:S01]  /*4ab0*/  IMAD.SHL.U32 R17, R17, 0x2, RZ ;  /* 0x0000000211117824 */ /* 0x000fe200078e00ff */
[----:B------:R-:W-:Y:S01]  /*4ac0*/  @P2 STG.E.U16 desc[UR12][R4.64+0x2], R59 ;  /* 0x0000023b04002986 */ /* 0x000fe2000c10150c */
[----:B------:R-:W-:Y:S01]  /*4ad0*/  ISETP.GT.AND P2, PT, R16, 0x8, P5 ;  /* 0x000000081000780c */ /* 0x000fe20002f44270 */
[----:B------:R-:W-:Y:S01]  /*4ae0*/  FMUL R71, R71, R0 ;  /* 0x0000000047477220 */ /* 0x000fe20000400000 */
[----:B------:R-:W-:Y:S01]  /*4af0*/  ISETP.GT.AND P3, PT, R15, 0x10, PT ;  /* 0x000000100f00780c */ /* 0x000fe20003f64270 */
[----:B------:R-:W-:Y:S01]  /*4b00*/  @P0 STG.E.U16 desc[UR12][R2.64+0x10], R60 ;  /* 0x0000103c02000986 */ /* 0x000fe2000c10150c */
[----:B------:R-:W-:Y:S01]  /*4b10*/  F2FP.BF16.F32.PACK_AB R62, RZ, R62 ;  /* 0x0000003eff3e723e */ /* 0x000fe200000010ff */
[----:B------:R-:W-:Y:S01]  /*4b20*/  FMUL R72, R72, R0 ;  /* 0x0000000048487220 */ /* 0x000fe20000400000 */
[----:B------:R-:W-:Y:S01]  /*4b30*/  F2FP.BF16.F32.PACK_AB R63, RZ, R63 ;  /* 0x0000003fff3f723e */ /* 0x000fe200000010ff */
[----:B------:R-:W-:Y:S01]  /*4b40*/  @P1 STG.E.U16 desc[UR12][R2.64+0x12], R61 ;  /* 0x0000123d02001986 */ /* 0x000fe2000c10150c */
[----:B------:R-:W-:Y:S01]  /*4b50*/  IADD3 R6, P0, P1, R17, R2, R7 ;  /* 0x0000000211067210 */ /* 0x000fe2000791e007 */
[----:B------:R-:W-:Y:S01]  /*4b60*/  FMUL R73, R73, R0 ;  /* 0x0000000049497220 */ /* 0x000fe20000400000 */
[----:B------:R-:W-:Y:S01]  /*4b70*/  F2FP.BF16.F32.PACK_AB R64, RZ, R64 ;  /* 0x00000040ff40723e */ /* 0x000fe200000010ff */
[-C--:B------:R-:W-:Y:S01]  /*4b80*/  FMUL R74, R74, R0.reuse ;  /* 0x000000004a4a7220 */ /* 0x080fe20000400000 */
[----:B------:R-:W-:Y:S01]  /*4b90*/  IADD3.X R7, R9, R3, R19, P0, P1 ;  /* 0x0000000309077210 */ /* 0x000fe200007e2413 */
[----:B------:R-:W-:Y:S01]  /*4ba0*/  @P2 STG.E.U16 desc[UR12][R4.64+0x10], R62 ;  /* 0x0000103e04002986 */ /* 0x000fe2000c10150c */
[C---:B------:R-:W-:Y:S01]  /*4bb0*/  ISETP.GT.AND P1, PT, R16.reuse, 0x8, P4 ;  /* 0x000000081000780c */ /* 0x040fe20002724270 */
[-C--:B------:R-:W-:Y:S01]  /*4bc0*/  FMUL R75, R75, R0.reuse ;  /* 0x000000004b4b7220 */ /* 0x080fe20000400000 */
[----:B------:R-:W-:Y:S01]  /*4bd0*/  ISETP.GT.AND P0, PT, R16, RZ, P3 ;  /* 0x000000ff1000720c */ /* 0x000fe20001f04270 */
[-C--:B------:R-:W-:Y:S01]  /*4be0*/  FMUL R76, R76, R0.reuse ;  /* 0x000000004c4c7220 */ /* 0x080fe20000400000 */
[----:B------:R-:W-:Y:S01]  /*4bf0*/  ISETP.GT.AND P2, PT, R15, 0x11, PT ;  /* 0x000000110f00780c */ /* 0x000fe20003f44270 */
[-C--:B------:R-:W-:Y:S01]  /*4c00*/  FMUL R77, R77, R0.reuse ;  /* 0x000000004d4d7220 */ /* 0x080fe20000400000 */
[----:B------:R-:W-:Y:S01]  /*4c10*/  F2FP.BF16.F32.PACK_AB R65, RZ, R65 ;  /* 0x00000041ff41723e */ /* 0x000fe200000010ff */
[----:B------:R-:W-:Y:S01]  /*4c20*/  FMUL R78, R78, R0 ;  /* 0x000000004e4e7220 */ /* 0x000fe20000400000 */
[----:B------:R-:W-:Y:S01]  /*4c30*/  F2FP.BF16.F32.PACK_AB R66, RZ, R66 ;  /* 0x00000042ff42723e */ /* 0x000fe200000010ff */
[-C--:B------:R-:W-:Y:S01]  /*4c40*/  FMUL R79, R79, R0.reuse ;  /* 0x000000004f4f7220 */ /* 0x080fe20000400000 */
[----:B------:R-:W-:Y:S01]  /*4c50*/  F2FP.BF16.F32.PACK_AB R67, RZ, R67 ;  /* 0x00000043ff43723e */ /* 0x000fe200000010ff */
[----:B------:R-:W-:Y:S01]  /*4c60*/  FMUL R80, R80, R0 ;  /* 0x0000000050507220 */ /* 0x000fe20000400000 */
[----:B------:R-:W-:Y:S01]  /*4c70*/  F2FP.BF16.F32.PACK_AB R68, RZ, R68 ;  /* 0x00000044ff44723e */ /* 0x000fe200000010ff */
[----:B------:R-:W-:Y:S01]  /*4c80*/  @P1 STG.E.U16 desc[UR12][R4.64+0x12], R63 ;  /* 0x0000123f04001986 */ /* 0x000fe2000c10150c */
[----:B------:R-:W-:Y:S01]  /*4c90*/  ISETP.GT.AND P1, PT, R15, 0x19, PT ;  /* 0x000000190f00780c */ /* 0x000fe20003f24270 */
[-C--:B------:R-:W-:Y:S01]  /*4ca0*/  FMUL R81, R81, R0.reuse ;  /* 0x0000000051517220 */ /* 0x080fe20000400000 */
[----:B------:R-:W-:Y:S01]  /*4cb0*/  F2FP.BF16.F32.PACK_AB R69, RZ, R69 ;  /* 0x00000045ff45723e */ /* 0x000fe200000010ff */
[----:B------:R-:W-:Y:S01]  /*4cc0*/  @P0 STG.E.U16 desc[UR12][R2.64+0x20], R64 ;  /* 0x0000204002000986 */ /* 0x000fe2000c10150c */
[----:B------:R-:W-:Y:S01]  /*4cd0*/  ISETP.GT.AND P0, PT, R16, RZ, P2 ;  /* 0x000000ff1000720c */ /* 0x000fe20001704270 */
[----:B------:R-:W-:Y:S01]  /*4ce0*/  FMUL R82, R82, R0 ;  /* 0x0000000052527220 */ /* 0x000fe20000400000 */
[----:B------:R-:W-:Y:S01]  /*4cf0*/  F2FP.BF16.F32.PACK_AB R70, RZ, R70 ;  /* 0x00000046ff46723e */ /* 0x000fe200000010ff */
        /* <DEDUP_REMOVED lines=10> */
[----:B------:R-:W-:Y:S01]  /*4da0*/  @P0 STG.E.U16 desc[UR12][R2.64+0x22], R65 ;  /* 0x0000224102000986 */ /* 0x000fe2000c10150c */
[----:B------:R-:W-:Y:S01]  /*4db0*/  ISETP.GT.AND P0, PT, R16, 0x8, P3 ;  /* 0x000000081000780c */ /* 0x000fe20001f04270 */
[-C--:B------:R-:W-:Y:S01]  /*4dc0*/  FMUL R24, R24, R0.reuse ;  /* 0x0000000018187220 */ /* 0x080fe20000400000 */
[----:B------:R-:W-:Y:S01]  /*4dd0*/  ISETP.GT.AND P5, PT, R15, 0x28, PT ;  /* 0x000000280f00780c */ /* 0x000fe20003fa4270 */
        /* <DEDUP_REMOVED lines=8> */
[-C--:B------:R-:W-:Y:S01]  /*4e60*/  FMUL R29, R29, R0.reuse ;  /* 0x000000001d1d7220 */ /* 0x080fe20000400000 */
[C---:B------:R-:W-:Y:S01]  /*4e70*/  ISETP.GT.AND P4, PT, R15.reuse, 0x30, PT ;  /* 0x000000300f00780c */ /* 0x040fe20003f84270 */
[----:B------:R-:W-:Y:S01]  /*4e80*/  @P0 STG.E.U16 desc[UR12][R4.64+0x20], R66 ;  /* 0x0000204204000986 */ /* 0x000fe2000c10150c */
[----:B------:R-:W-:Y:S01]  /*4e90*/  ISETP.GT.AND P0, PT, R16, 0x8, P2 ;  /* 0x000000081000780c */ /* 0x000fe20001704270 */
[-C--:B------:R-:W-:Y:S01]  /*4ea0*/  FMUL R30, R30, R0.reuse ;  /* 0x000000001e1e7220 */ /* 0x080fe20000400000 */
[----:B------:R-:W-:Y:S01]  /*4eb0*/  ISETP.GT.AND P2, PT, R15, 0x18, PT ;  /* 0x000000180f00780c */ /* 0x000fe20003f44270 */
[----:B------:R-:W-:Y:S01]  /*4ec0*/  FMUL R31, R31, R0 ;  /* 0x000000001f1f7220 */ /* 0x000fe20000400000 */
[----:B------:R-:W-:Y:S01]  /*4ed0*/  F2FP.BF16.F32.PACK_AB R80, RZ, R80 ;  /* 0x00000050ff50723e */ /* 0x000fe200000010ff */
        /* <DEDUP_REMOVED lines=8> */
[----:B------:R-:W-:Y:S01]  /*4f60*/  @P0 STG.E.U16 desc[UR12][R4.64+0x22], R67 ;  /* 0x0000224304000986 */ /* 0x000fe2000c10150c */
[----:B------:R-:W-:Y:S01]  /*4f70*/  ISETP.GT.AND P0, PT, R16, RZ, P2 ;  /* 0x000000ff1000720c */ /* 0x000fe20001704270 */
[----:B------:R-:W-:Y:S01]  /*4f80*/  FMUL R36, R36, R0 ;  /* 0x0000000024247220 */ /* 0x000fe20000400000 */
[----:B------:R-:W-:Y:S01]  /*4f90*/  F2FP.BF16.F32.PACK_AB R84, RZ, R84 ;  /* 0x00000054ff54723e */ /* 0x000fe200000010ff */
[-C--:B------:R-:W-:Y:S01]  /*4fa0*/  FMUL R37, R37, R0.reuse ;  /* 0x0000000025257220 */ /* 0x080fe20000400000 */
[----:B------:R-:W-:Y:S01]  /*4fb0*/  P2R R12, PR, RZ, 0x20 ;  /* 0x00000020ff0c7803 */ /* 0x000fe20000000000 */
        /* <DEDUP_REMOVED lines=9> */
[----:B------:R-:W-:Y:S01]  /*5050*/  ISETP.GT.AND P0, PT, R16, RZ, P1 ;  /* 0x000000ff1000720c */ /* 0x000fe20000f04270 */
        /* <DEDUP_REMOVED lines=13> */
[----:B------:R-:W-:Y:S01]  /*5130*/  ISETP.GT.AND P0, PT, R16, 0x8, P2 ;  /* 0x000000081000780c */ /* 0x000fe20001704270 */
        /* <DEDUP_REMOVED lines=17> */
[----:B------:R-:W-:-:S02]  /*5250*/  F2FP.BF16.F32.PACK_AB R36, RZ, R36 ;  /* 0x00000024ff24723e */ /* 0x000fc400000010ff */
[----:B------:R-:W-:Y:S02]  /*5260*/  F2FP.BF16.F32.PACK_AB R37, RZ, R37 ;  /* 0x00000025ff25723e */ /* 0x000fe400000010ff */
[----:B------:R-:W-:Y:S02]  /*5270*/  F2FP.BF16.F32.PACK_AB R38, RZ, R38 ;  /* 0x00000026ff26723e */ /* 0x000fe400000010ff */
[----:B------:R-:W-:Y:S02]  /*5280*/  F2FP.BF16.F32.PACK_AB R39, RZ, R39 ;  /* 0x00000027ff27723e */ /* 0x000fe400000010ff */
[----:B------:R-:W-:Y:S01]  /*5290*/  F2FP.BF16.F32.PACK_AB R40, RZ, R40 ;  /* 0x00000028ff28723e */ /* 0x000fe200000010ff */
[----:B------:R-:W-:Y:S01]  /*52a0*/  @P0 STG.E.U16 desc[UR12][R4.64+0x32], R71 ;  /* 0x0000324704000986 */ /* 0x000fe2000c10150c */
[----:B------:R-:W-:Y:S02]  /*52b0*/  ISETP.GT.AND P0, PT, R16, RZ, P2 ;  /* 0x000000ff1000720c */ /* 0x000fe40001704270 */
[----:B------:R-:W-:-:S02]  /*52c0*/  F2FP.BF16.F32.PACK_AB R41, RZ, R41 ;  /* 0x00000029ff29723e */ /* 0x000fc400000010ff */
[----:B------:R-:W-:Y:S02]  /*52d0*/  F2FP.BF16.F32.PACK_AB R42, RZ, R42 ;  /* 0x0000002aff2a723e */ /* 0x000fe400000010ff */
[----:B------:R-:W-:Y:S02]  /*52e0*/  F2FP.BF16.F32.PACK_AB R43, RZ, R43 ;  /* 0x0000002bff2b723e */ /* 0x000fe400000010ff */
[----:B------:R-:W-:Y:S02]  /*52f0*/  F2FP.BF16.F32.PACK_AB R44, RZ, R44 ;  /* 0x0000002cff2c723e */ /* 0x000fe400000010ff */
[----:B------:R-:W-:Y:S02]  /*5300*/  F2FP.BF16.F32.PACK_AB R45, RZ, R45 ;  /* 0x0000002dff2d723e */ /* 0x000fe400000010ff */
[----:B------:R-:W-:Y:S01]  /*5310*/  F2FP.BF16.F32.PACK_AB R46, RZ, R46 ;  /* 0x0000002eff2e723e */ /* 0x000fe200000010ff */
[----:B------:R-:W-:Y:S01]  /*5320*/  @P0 STG.E.U16 desc[UR12][R2.64+0x40], R72 ;  /* 0x0000404802000986 */ /* 0x000fe2000c10150c */
[----:B------:R-:W-:-:S02]  /*5330*/  ISETP.GT.AND P0, PT, R16, RZ, P1 ;  /* 0x000000ff1000720c */ /* 0x000fc40000f04270 */
[----:B------:R-:W-:Y:S02]  /*5340*/  F2FP.BF16.F32.PACK_AB R47, RZ, R47 ;  /* 0x0000002fff2f723e */ /* 0x000fe400000010ff */
[----:B------:R-:W-:Y:S02]  /*5350*/  F2FP.BF16.F32.PACK_AB R48, RZ, R48 ;  /* 0x00000030ff30723e */ /* 0x000fe400000010ff */
[----:B------:R-:W-:Y:S02]  /*5360*/  F2FP.BF16.F32.PACK_AB R49, RZ, R49 ;  /* 0x00000031ff31723e */ /* 0x000fe400000010ff */
[----:B------:R-:W-:Y:S02]  /*5370*/  F2FP.BF16.F32.PACK_AB R50, RZ, R50 ;  /* 0x00000032ff32723e */ /* 0x000fe400000010ff */
[----:B------:R-:W-:Y:S02]  /*5380*/  F2FP.BF16.F32.PACK_AB R51, RZ, R51 ;  /* 0x00000033ff33723e */ /* 0x000fe400000010ff */
[----:B------:R-:W-:Y:S01]  /*5390*/  F2FP.BF16.F32.PACK_AB R52, RZ, R52 ;  /* 0x00000034ff34723e */ /* 0x000fe200000010ff */
[----:B------:R-:W-:Y:S01]  /*53a0*/  @P0 STG.E.U16 desc[UR12][R2.64+0x42], R73 ;  /* 0x0000424902000986 */ /* 0x000fe2000c10150c */
[----:B------:R-:W-:-:S02]  /*53b0*/  ISETP.GT.AND P0, PT, R16, 0x8, P2 ;  /* 0x000000081000780c */ /* 0x000fc40001704270 */
[----:B------:R-:W-:Y:S02]  /*53c0*/  ISETP.GT.AND P2, PT, R15, 0x38, PT ;  /* 0x000000380f00780c */ /* 0x000fe40003f44270 */
[----:B------:R-:W-:Y:S02]  /*53d0*/  F2FP.BF16.F32.PACK_AB R53, RZ, R53 ;  /* 0x00000035ff35723e */ /* 0x000fe400000010ff */
[----:B------:R-:W-:-:S07]  /*53e0*/  F2FP.BF16.F32.PACK_AB R54, RZ, R54 ;  /* 0x00000036ff36723e */ /* 0x000fce00000010ff */
[----:B------:R-:W-:Y:S01]  /*53f0*/  @P0 STG.E.U16 desc[UR12][R4.64+0x40], R74 ;  /* 0x0000404a04000986 */ /* 0x000fe2000c10150c */
[----:B------:R-:W-:-:S13]  /*5400*/  ISETP.GT.AND P0, PT, R16, 0x8, P1 ;  /* 0x000000081000780c */ /* 0x000fda0000f04270 */
[----:B------:R-:W-:Y:S01]  /*5410*/  @P0 STG.E.U16 desc[UR12][R4.64+0x42], R75 ;  /* 0x0000424b04000986 */ /* 0x000fe2000c10150c */
[----:B------:R-:W-:-:S13]  /*5420*/  ISETP.GT.AND P0, PT, R16, RZ, P5 ;  /* 0x000000ff1000720c */ /* 0x000fda0002f04270 */
[----:B------:R-:W-:Y:S01]  /*5430*/  @P0 STG.E.U16 desc[UR12][R2.64+0x50], R76 ;  /* 0x0000504c02000986 */ /* 0x000fe2000c10150c */
[----:B------:R-:W-:-:S04]  /*5440*/  ISETP.GT.AND P0, PT, R15, 0x29, PT ;  /* 0x000000290f00780c */ /* 0x000fc80003f04270 */
[----:B------:R-:W-:Y:S02]  /*5450*/  ISETP.GT.AND P1, PT, R16, RZ, P0 ;  /* 0x000000ff1000720c */ /* 0x000fe40000724270 */
[----:B------:R-:W-:-:S11]  /*5460*/  P2R R13, PR, RZ, 0x1 ;  /* 0x00000001ff0d7803 */ /* 0x000fd60000000000 */
[----:B------:R-:W-:Y:S01]  /*5470*/  @P1 STG.E.U16 desc[UR12][R2.64+0x52], R77 ;  /* 0x0000524d02001986 */ /* 0x000fe2000c10150c */
[----:B------:R-:W-:-:S13]  /*5480*/  ISETP.GT.AND P1, PT, R16, 0x8, P5 ;  /* 0x000000081000780c */ /* 0x000fda0002f24270 */
[----:B------:R-:W-:Y:S01]  /*5490*/  @P1 STG.E.U16 desc[UR12][R4.64+0x50], R78 ;  /* 0x0000504e04001986 */ /* 0x000fe2000c10150c */
[C---:B------:R-:W-:Y:S02]  /*54a0*/  ISETP.GT.AND P1, PT, R16.reuse, 0x8, P0 ;  /* 0x000000081000780c */ /* 0x040fe40000724270 */
[----:B------:R-:W-:-:S11]  /*54b0*/  ISETP.GT.AND P0, PT, R16, 0x8, P2 ;  /* 0x000000081000780c */ /* 0x000fd60001704270 */
[----:B------:R-:W-:Y:S01]  /*54c0*/  @P1 STG.E.U16 desc[UR12][R4.64+0x52], R79 ;  /* 0x0000524f04001986 */ /* 0x000fe2000c10150c */
[----:B------:R-:W-:-:S13]  /*54d0*/  ISETP.GT.AND P1, PT, R16, RZ, P4 ;  /* 0x000000ff1000720c */ /* 0x000fda0002724270 */
[----:B------:R-:W-:Y:S01]  /*54e0*/  @P1 STG.E.U16 desc[UR12][R2.64+0x60], R80 ;  /* 0x0000605002001986 */ /* 0x000fe2000c10150c */
[----:B------:R-:W-:-:S13]  /*54f0*/  ISETP.GT.AND P1, PT, R16, RZ, P3 ;  /* 0x000000ff1000720c */ /* 0x000fda0001f24270 */
[----:B------:R-:W-:Y:S01]  /*5500*/  @P1 STG.E.U16 desc[UR12][R2.64+0x62], R81 ;  /* 0x0000625102001986 */ /* 0x000fe2000c10150c */
[----:B------:R-:W-:-:S13]  /*5510*/  ISETP.GT.AND P1, PT, R16, 0x8, P4 ;  /* 0x000000081000780c */ /* 0x000fda0002724270 */
[----:B------:R-:W-:Y:S01]  /*5520*/  @P1 STG.E.U16 desc[UR12][R4.64+0x60], R82 ;  /* 0x0000605204001986 */ /* 0x000fe2000c10150c */
[----:B------:R-:W-:-:S13]  /*5530*/  ISETP.GT.AND P1, PT, R16, 0x8, P3 ;  /* 0x000000081000780c */ /* 0x000fda0001f24270 */
[----:B------:R-:W-:Y:S01]  /*5540*/  @P1 STG.E.U16 desc[UR12][R4.64+0x62], R83 ;  /* 0x0000625304001986 */ /* 0x000fe2000c10150c */
[----:B------:R-:W-:-:S05]  /*5550*/  IADD3 R10, P1, R17, R4, RZ ;  /* 0x00000004110a7210 */ /* 0x000fca0007f3e0ff */
[----:B------:R-:W-:Y:S01]  /*5560*/  IMAD.X R11, R9, 0x1, R5, P1 ;  /* 0x00000001090b7824 */ /* 0x000fe200008e0605 */
[----:B------:R-:W-:-:S13]  /*5570*/  ISETP.GT.AND P1, PT, R16, RZ, P2 ;  /* 0x000000ff1000720c */ /* 0x000fda0001724270 */
[----:B------:R-:W-:Y:S01]  /*5580*/  @P1 STG.E.U16 desc[UR12][R2.64+0x70], R84 ;  /* 0x0000705402001986 */ /* 0x000fe2000c10150c */
[----:B------:R-:W-:-:S05]  /*5590*/  IADD3 R8, P1, R17, R2, RZ ;  /* 0x0000000211087210 */ /* 0x000fca0007f3e0ff */
[----:B------:R-:W-:Y:S01]  /*55a0*/  IMAD.X R9, R9, 0x1, R3, P1 ;  /* 0x0000000109097824 */ /* 0x000fe200008e0603 */
[----:B------:R-:W-:-:S04]  /*55b0*/  ISETP.GT.AND P1, PT, R15, 0x39, PT ;  /* 0x000000390f00780c */ /* 0x000fc80003f24270 */
[----:B------:R-:W-:-:S13]  /*55c0*/  ISETP.GT.AND P5, PT, R16, RZ, P1 ;  /* 0x000000ff1000720c */ /* 0x000fda0000fa4270 */
[----:B------:R0:W-:Y:S01]  /*55d0*/  @P5 STG.E.U16 desc[UR12][R2.64+0x72], R85 ;  /* 0x0000725502005986 */ /* 0x0001e2000c10150c */
[----:B------:R-:W-:-:S03]  /*55e0*/  ISETP.GT.AND P5, PT, R15, RZ, PT ;  /* 0x000000ff0f00720c */ /* 0x000fc60003fa4270 */
[----:B------:R-:W-:Y:S01]  /*55f0*/  @P0 STG.E.U16 desc[UR12][R4.64+0x70], R86 ;  /* 0x0000705604000986 */ /* 0x000fe2000c10150c */
[----:B------:R-:W-:-:S13]  /*5600*/  ISETP.GT.AND P0, PT, R16, 0x8, P1 ;  /* 0x000000081000780c */ /* 0x000fda0000f04270 */
[----:B------:R-:W-:Y:S01]  /*5610*/  @P0 STG.E.U16 desc[UR12][R4.64+0x72], R87 ;  /* 0x0000725704000986 */ /* 0x000fe2000c10150c */
[C---:B------:R-:W-:Y:S02]  /*5620*/  ISETP.GT.AND P0, PT, R16.reuse, 0x40, P5 ;  /* 0x000000401000780c */ /* 0x040fe40002f04270 */
[----:B------:R-:W-:-:S11]  /*5630*/  ISETP.GT.AND P5, PT, R16, 0x48, P5 ;  /* 0x000000481000780c */ /* 0x000fd60002fa4270 */
[----:B------:R-:W-:Y:S01]  /*5640*/  @P0 STG.E.U16 desc[UR12][R8.64], R24 ;  /* 0x0000001808000986 */ /* 0x000fe2000c10150c */
[C---:B------:R-:W-:Y:S02]  /*5650*/  ISETP.GT.AND P0, PT, R16.reuse, 0x40, P6 ;  /* 0x000000401000780c */ /* 0x040fe40003704270 */
[----:B------:R-:W-:-:S11]  /*5660*/  ISETP.GT.AND P6, PT, R16, 0x48, P6 ;  /* 0x000000481000780c */ /* 0x000fd600037c4270 */
[----:B0-----:R-:W-:Y:S02]  /*5670*/  @P0 IMAD.MOV.U32 R2, RZ, RZ, R8 ;  /* 0x000000ffff020224 */ /* 0x001fe400078e0008 */
[----:B------:R-:W-:-:S05]  /*5680*/  @P0 IMAD.MOV.U32 R3, RZ, RZ, R9 ;  /* 0x000000ffff030224 */ /* 0x000fca00078e0009 */
[----:B------:R0:W-:Y:S01]  /*5690*/  @P0 STG.E.U16 desc[UR12][R2.64+0x2], R25 ;  /* 0x0000021902000986 */ /* 0x0001e2000c10150c */
[----:B------:R-:W-:-:S03]  /*56a0*/  ISETP.NE.AND P0, PT, R13, RZ, PT ;  /* 0x000000ff0d00720c */ /* 0x000fc60003f05270 */
[----:B------:R-:W-:Y:S01]  /*56b0*/  @P5 STG.E.U16 desc[UR12][R10.64], R26 ;  /* 0x0000001a0a005986 */ /* 0x000fe2000c10150c */
[----:B------:R-:W-:-:S03]  /*56c0*/  ISETP.NE.AND P5, PT, R12, RZ, PT ;  /* 0x000000ff0c00720c */ /* 0x000fc60003fa5270 */
[----:B------:R-:W-:Y:S01]  /*56d0*/  @P6 STG.E.U16 desc[UR12][R10.64+0x2], R27 ;  /* 0x0000021b0a006986 */ /* 0x000fe2000c10150c */
[----:B------:R-:W-:-:S04]  /*56e0*/  ISETP.GT.AND P6, PT, R15, 0x8, PT ;  /* 0x000000080f00780c */ /* 0x000fc80003fc4270 */
[----:B------:R-:W-:-:S13]  /*56f0*/  ISETP.GT.AND P6, PT, R16, 0x40, P6 ;  /* 0x000000401000780c */ /* 0x000fda00037c4270 */
[----:B0-----:R-:W-:Y:S02]  /*5700*/  @P6 IMAD.MOV.U32 R2, RZ, RZ, R8 ;  /* 0x000000ffff026224 */ /* 0x001fe400078e0008 */
[----:B------:R-:W-:-:S05]  /*5710*/  @P6 IMAD.MOV.U32 R3, RZ, RZ, R9 ;  /* 0x000000ffff036224 */ /* 0x000fca00078e0009 */
[----:B------:R0:W-:Y:S01]  /*5720*/  @P6 STG.E.U16 desc[UR12][R2.64+0x10], R28 ;  /* 0x0000101c02006986 */ /* 0x0001e2000c10150c */
[----:B------:R-:W-:-:S04]  /*5730*/  ISETP.GT.AND P6, PT, R15, 0x9, PT ;  /* 0x000000090f00780c */ /* 0x000fc80003fc4270 */
[----:B------:R-:W-:-:S13]  /*5740*/  ISETP.GT.AND P6, PT, R16, 0x40, P6 ;  /* 0x000000401000780c */ /* 0x000fda00037c4270 */
[----:B0-----:R-:W-:Y:S02]  /*5750*/  @P6 IMAD.MOV.U32 R2, RZ, RZ, R8 ;  /* 0x000000ffff026224 */ /* 0x001fe400078e0008 */
[----:B------:R-:W-:-:S05]  /*5760*/  @P6 IMAD.MOV.U32 R3, RZ, RZ, R9 ;  /* 0x000000ffff036224 */ /* 0x000fca00078e0009 */
[----:B------:R0:W-:Y:S01]  /*5770*/  @P6 STG.E.U16 desc[UR12][R2.64+0x12], R29 ;  /* 0x0000121d02006986 */ /* 0x0001e2000c10150c */
[----:B------:R-:W-:-:S04]  /*5780*/  ISETP.GT.AND P6, PT, R15, 0x8, PT ;  /* 0x000000080f00780c */ /* 0x000fc80003fc4270 */
[----:B------:R-:W-:-:S13]  /*5790*/  ISETP.GT.AND P6, PT, R16, 0x48, P6 ;  /* 0x000000481000780c */ /* 0x000fda00037c4270 */
        /* <DEDUP_REMOVED lines=66> */
[C---:B------:R-:W-:Y:S02]  /*5bc0*/  ISETP.GT.AND P6, PT, R16.reuse, 0x40, P5 ;  /* 0x000000401000780c */ /* 0x040fe40002fc4270 */
[----:B------:R-:W-:-:S11]  /*5bd0*/  ISETP.GT.AND P5, PT, R16, 0x48, P5 ;  /* 0x000000481000780c */ /* 0x000fd60002fa4270 */
        /* <DEDUP_REMOVED lines=9> */
[----:B------:R-:W-:Y:S01]  /*5c70*/  ISETP.GT.AND P4, PT, R16, 0x48, P4 ;  /* 0x000000481000780c */ /* 0x000fe20002784270 */
        /* <DEDUP_REMOVED lines=17> */
[----:B------:R0:W-:Y:S02]  /*5d90*/  @P0 STG.E.U16 desc[UR12][R2.64+0x62], R49 ;  /* 0x0000623102000986 */ /* 0x0001e4000c10150c */
        /* <DEDUP_REMOVED lines=8> */
[----:B------:R0:W-:Y:S04]  /*5e20*/  @P6 STG.E.U16 desc[UR12][R2.64+0x70], R52 ;  /* 0x0000703402006986 */ /* 0x0001e8000c10150c */
[----:B------:R1:W-:Y:S01]  /*5e30*/  @P5 STG.E.U16 desc[UR12][R8.64+0x72], R53 ;  /* 0x0000723508005986 */ /* 0x0003e2000c10150c */
[----:B0-----:R-:W-:Y:S02]  /*5e40*/  @P2 IMAD.MOV.U32 R2, RZ, RZ, R6 ;  /* 0x000000ffff022224 */ /* 0x001fe400078e0006 */
[----:B------:R-:W-:-:S05]  /*5e50*/  @P2 IMAD.MOV.U32 R3, RZ, RZ, R7 ;  /* 0x000000ffff032224 */ /* 0x000fca00078e0007 */
[----:B------:R1:W-:Y:S01]  /*5e60*/  @P2 STG.E.U16 desc[UR12][R2.64+0x70], R54 ;  /* 0x0000703602002986 */ /* 0x0003e2000c10150c */
[----:B------:R-:W-:Y:S05]  /*5e70*/  @!P1 EXIT ;  /* 0x000000000000994d */ /* 0x000fea0003800000 */
[----:B------:R-:W-:-:S05]  /*5e80*/  F2FP.BF16.F32.PACK_AB R0, RZ, R0 ;  /* 0x00000000ff00723e */ /* 0x000fca00000010ff */
[----:B------:R-:W-:Y:S01]  /*5e90*/  STG.E.U16 desc[UR12][R6.64+0x72], R0 ;  /* 0x0000720006007986 */ /* 0x000fe2000c10150c */
[----:B------:R-:W-:Y:S05]  /*5ea0*/  EXIT ;  /* 0x000000000000794d */ /* 0x000fea0003800000 */
.L_x_10:
[----:B------:R-:W-:-:S13]  /*5eb0*/  ISETP.NE.AND P0, PT, R6, RZ, PT ;  /* 0x000000ff0600720c */ /* 0x000fda0003f05270 */
[----:B------:R-:W-:Y:S05]  /*5ec0*/  @P0 EXIT ;  /* 0x000000000000094d */ /* 0x000fea0003800000 */
[----:B------:R-:W-:-:S13]  /*5ed0*/  ELECT P0, URZ, PT ;  /* 0x00000000003f782f */ /* 0x000fda0003800000 */
[----:B------:R-:W-:Y:S05]  /*5ee0*/  @!P0 BRA `(.L_x_145) ;  /* 0x00000008000c8947 */ /* 0x000fea0003800000 */
[----:B------:R-:W-:Y:S02]  /*5ef0*/  ISETP.GE.AND P0, PT, R3, 0x1, PT ;  /* 0x000000010300780c */ /* 0x000fe40003f06270 */
[----:B0-2---:R-:W-:-:S04]  /*5f00*/  SHF.R.S32.HI R5, RZ, 0x1f, R8 ;  /* 0x0000001fff057819 */ /* 0x005fc80000011408 */
[----:B------:R-:W-:-:S07]  /*5f10*/  LEA.HI R5, R5, R8, RZ, 0x7 ;  /* 0x0000000805057211 */ /* 0x000fce00078f38ff */
[----:B------:R-:W-:Y:S05]  /*5f20*/  @!P0 BRA `(.L_x_145) ;  /* 0x0000000400fc8947 */ /* 0x000fea0003800000 */
[----:B-----5:R-:W0:Y:S01]  /*5f30*/  S2R R0, SR_CTAID.X ;  /* 0x0000000000007919 */ /* 0x020e220000002500 */
[----:B------:R-:W-:Y:S01]  /*5f40*/  LOP3.LUT R5, R5, 0xffffff80, RZ, 0xc0, !PT ;  /* 0xffffff8005057812 */ /* 0x000fe200078ec0ff */
[----:B------:R-:W-:Y:S01]  /*5f50*/  ULDC UR4, c[0x0][0x384] ;  /* 0x0000e10000047ab9 */ /* 0x000fe20000000800 */
[C---:B------:R-:W-:Y:S01]  /*5f60*/  LOP3.LUT P0, RZ, R8.reuse, 0x1f, RZ, 0xc0, !PT ;  /* 0x0000001f08ff7812 */ /* 0x040fe2000780c0ff */
[----:B------:R-:W1:Y:S01]  /*5f70*/  S2R R10, SR_CTAID.Y ;  /* 0x00000000000a7919 */ /* 0x000e620000002600 */
[----:B------:R-:W-:Y:S01]  /*5f80*/  ULDC UR5, c[0x0][0x388] ;  /* 0x0000e20000057ab9 */ /* 0x000fe20000000800 */
[----:B------:R-:W-:Y:S01]  /*5f90*/  IMAD.IADD R5, R8, 0x1, -R5 ;  /* 0x0000000108057824 */ /* 0x000fe200078e0a05 */
[----:B------:R-:W-:Y:S01]  /*5fa0*/  LOP3.LUT R20, R2, 0x2, RZ, 0xfc, !PT ;  /* 0x0000000202147812 */ /* 0x000fe200078efcff */
[----:B------:R-:W-:Y:S01]  /*5fb0*/  VIADD R21, R3, 0x1 ;  /* 0x0000000103157836 */ /* 0x000fe20000000000 */
[----:B------:R-:W-:Y:S01]  /*5fc0*/  CS2R R6, SRZ ;  /* 0x0000000000067805 */ /* 0x000fe2000001ff00 */
[----:B------:R-:W-:Y:S01]  /*5fd0*/  IMAD.MOV.U32 R4, RZ, RZ, RZ ;  /* 0x000000ffff047224 */ /* 0x000fe200078e00ff */
[----:B------:R-:W-:-:S02]  /*5fe0*/  ISETP.NE.AND P1, PT, R5, RZ, PT ;  /* 0x000000ff0500720c */ /* 0x000fc40003f25270 */
[----:B------:R-:W-:Y:S02]  /*5ff0*/  CS2R R8, SRZ ;  /* 0x0000000000087805 */ /* 0x000fe4000001ff00 */
[----:B------:R-:W-:Y:S01]  /*6000*/  ISETP.NE.OR P0, PT, R5, RZ, !P0 ;  /* 0x000000ff0500720c */ /* 0x000fe20004705670 */
[----:B------:R-:W-:Y:S02]  /*6010*/  IMAD.MOV.U32 R5, RZ, RZ, 0x1 ;  /* 0x00000001ff057424 */ /* 0x000fe400078e00ff */
[----:B0-----:R-:W-:-:S04]  /*6020*/  IMAD.SHL.U32 R16, R0, 0x80, RZ ;  /* 0x0000008000107824 */ /* 0x001fc800078e00ff */
[----:B------:R-:W-:-:S04]  /*6030*/  IMAD.HI.U32 R0, R16, UR4, RZ ;  /* 0x0000000410007c27 */ /* 0x000fc8000f8e00ff */
[----:B-1----:R-:W-:Y:S01]  /*6040*/  IMAD.SHL.U32 R18, R10, 0x40, RZ ;  /* 0x000000400a127824 */ /* 0x002fe200078e00ff */
[----:B------:R-:W-:-:S07]  /*6050*/  SHF.R.U32.HI R0, RZ, UR5, R0 ;  /* 0x00000005ff007c19 */ /* 0x000fce0008011600 */
.L_x_149:
[----:B------:R-:W0:Y:S01]  /*6060*/  S2R R11, SR_CgaCtaId ;  /* 0x00000000000b7919 */ /* 0x000e220000008800 */
[----:B------:R-:W-:-:S04]  /*6070*/  MOV R10, 0x400 ;  /* 0x00000400000a7802 */ /* 0x000fc80000000f00 */
[----:B0-----:R-:W-:Y:S02]  /*6080*/  LEA R19, R11, R10, 0x18 ;  /* 0x0000000a0b137211 */ /* 0x001fe400078ec0ff */
[----:B------:R-:W-:-:S03]  /*6090*/  SHF.L.U32 R10, R5, 0x1f, RZ ;  /* 0x0000001f050a7819 */ /* 0x000fc600000006ff */
[----:B------:R-:W-:-:S07]  /*60a0*/  IMAD R17, R4, 0x8, R19 ;  /* 0x0000000804117824 */ /* 0x000fce00078e0213 */
.L_x_146:
[----:B0-----:R0:W1:Y:S02]  /*60b0*/  SYNCS.PHASECHK.TRANS64.TRYWAIT P2, [R17+URZ+0x36090], R10 ;  /* 0x0360900a110075a7 */ /* 0x001064000804017f */
[----:B-1----:R-:W-:Y:S05]  /*60c0*/  @!P2 NANOSLEEP.SYNCS 0x989680 ;  /* 0x009896800000a95d */ /* 0x002fea0003900000 */
[----:B------:R-:W1:Y:S02]  /*60d0*/  @!P2 SYNCS.PHASECHK.TRANS64 P2, [R17+URZ+0x36090], R10 ;  /* 0x0360900a1100a5a7 */ /* 0x000e64000804007f */
[----:B-1----:R-:W-:Y:S05]  /*60e0*/  @!P2 BRA `(.L_x_146) ;  /* 0xfffffffc00f0a947 */ /* 0x002fea000383ffff */
[----:B0-----:R-:W0:Y:S02]  /*60f0*/  @!P1 LDC R10, c[0x0][0x580] ;  /* 0x00016000ff0a9b82 */ /* 0x001e240000000800 */
[----:B0-----:R0:W-:Y:S02]  /*6100*/  @!P1 SYNCS.ARRIVE.TRANS64 RZ, [R17+URZ+0x36000], R10 ;  /* 0x0360000a11ff99a7 */ /* 0x0011e4000800003f */
[----:B0-----:R-:W-:-:S04]  /*6110*/  PRMT R10, R20, 0x9910, RZ ;  /* 0x00009910140a7816 */ /* 0x001fc800000000ff */
[----:B------:R-:W-:-:S13]  /*6120*/  ISETP.NE.AND P2, PT, R10, 0x2, PT ;  /* 0x000000020a00780c */ /* 0x000fda0003f45270 */
[----:B------:R-:W-:Y:S05]  /*6130*/  @P2 BRA `(.L_x_147) ;  /* 0x0000000000042947 */ /* 0x000fea0003800000 */
[----:B------:R-:W-:Y:S01]  /*6140*/  BPT.TRAP 0x1 ;  /* 0x000000040000795c */ /* 0x000fe20000300000 */
.L_x_147:
[----:B------:R-:W-:Y:S05]  /*6150*/  @P0 BRA `(.L_x_148) ;  /* 0x0000000000040947 */ /* 0x000fea0003800000 */
[----:B------:R-:W-:Y:S01]  /*6160*/  BPT.TRAP 0x1 ;  /* 0x000000040000795c */ /* 0x000fe20000300000 */
.L_x_148:
[----:B------:R-:W0:Y:S01]  /*6170*/  LDC R13, c[0x0][0x380] ;  /* 0x0000e000ff0d7b82 */ /* 0x000e220000000800 */
[----:B------:R-:W-:Y:S01]  /*6180*/  R2UR UR4, R0 ;  /* 0x00000000000472ca */ /* 0x000fe200000e0000 */
[----:B------:R-:W-:Y:S01]  /*6190*/  ULDC UR14, c[0x0][0x38c] ;  /* 0x0000e300000e7ab9 */ /* 0x000fe20000000800 */
[----:B------:R-:W-:Y:S01]  /*61a0*/  R2UR UR13, R16 ;  /* 0x00000000100d72ca */ /* 0x000fe200000e0000 */
[----:B------:R-:W-:Y:S01]  /*61b0*/  UISETP.NE.AND UP0, UPT, UR14, 0x1, UPT ;  /* 0x000000010e00788c */ /* 0x000fe2000bf05270 */
[C---:B------:R-:W-:Y:S01]  /*61c0*/  R2UR UR18, R8.reuse ;  /* 0x00000000081272ca */ /* 0x040fe200000e0000 */
[----:B------:R-:W-:Y:S01]  /*61d0*/  VIADD R8, R8, 0x1 ;  /* 0x0000000108087836 */ /* 0x000fe20000000000 */
[----:B------:R-:W-:Y:S01]  /*61e0*/  ULDC UR24, c[0x0][0x398] ;  /* 0x0000e60000187ab9 */ /* 0x000fe20000000800 */
[----:B------:R-:W1:Y:S01]  /*61f0*/  LDC.64 R10, c[0x0][0x3f8] ;  /* 0x0000fe00ff0a7b82 */ /* 0x000e620000000a00 */
[----:B------:R-:W-:Y:S01]  /*6200*/  R2UR UR16, R4 ;  /* 0x00000000041072ca */ /* 0x000fe200000e0000 */
[----:B------:R-:W-:Y:S01]  /*6210*/  ULDC UR12, c[0x0][0x3ec] ;  /* 0x0000fb00000c7ab9 */ /* 0x000fe20000000800 */
[----:B------:R-:W-:Y:S01]  /*6220*/  R2UR UR17, R17 ;  /* 0x00000000111172ca */ /* 0x000fe200000e0000 */
[----:B------:R-:W-:Y:S01]  /*6230*/  VIADD R21, R21, 0xffffffff ;  /* 0xffffffff15157836 */ /* 0x000fe20000000000 */
[----:B------:R-:W-:Y:S01]  /*6240*/  ULDC.64 UR28, c[0x0][0x198] ;  /* 0x00006600001c7ab9 */ /* 0x000fe20000000a00 */
[----:B------:R-:W-:Y:S01]  /*6250*/  ULDC.64 UR20, c[0x0][0x3f0] ;  /* 0x0000fc0000147ab9 */ /* 0x000fe20000000a00 */
[----:B------:R-:W-:Y:S01]  /*6260*/  @UP0 ULDC.64 UR8, c[0x0][0x390] ;  /* 0x0000e40000080ab9 */ /* 0x000fe20000000a00 */
[----:B---34-:R-:W1:Y:S01]  /*6270*/  LDC.64 R14, c[0x0][0x3d0] ;  /* 0x0000f400ff0e7b82 */ /* 0x018e620000000a00 */
[----:B------:R-:W-:Y:S01]  /*6280*/  ISETP.GT.AND P6, PT, R21, 0x1, PT ;  /* 0x000000011500780c */ /* 0x000fe20003fc4270 */
[----:B------:R-:W-:Y:S01]  /*6290*/  USHF.L.U32 UR18, UR18, 0x5, URZ ;  /* 0x0000000512127899 */ /* 0x000fe2000800063f */
[----:B------:R-:W-:Y:S01]  /*62a0*/  UMOV UR26, 0x0 ;  /* 0x00000000001a7882 */ /* 0x000fe20000000000 */
[----:B------:R-:W-:-:S04]  /*62b0*/  UMOV UR27, 0x10000000 ;  /* 0x10000000001b7882 */ /* 0x000fc80000000000 */
[----:B------:R-:W2:Y:S01]  /*62c0*/  LDC R12, c[0x0][0x400] ;  /* 0x00010000ff0c7b82 */ /* 0x000ea20000000800 */
[----:B0-----:R-:W-:Y:S01]  /*62d0*/  ISETP.NE.AND P2, PT, R13, 0x1, PT ;  /* 0x000000010d00780c */ /* 0x001fe20003f45270 */
[----:B------:R-:W-:-:S12]  /*62e0*/  UIADD3 UR17, UR17, 0x36000, URZ ;  /* 0x0003600011117890 */ /* 0x000fd8000fffe03f */
[----:B------:R-:W-:Y:S01]  /*62f0*/  @P2 IMAD.U32 R22, RZ, RZ, UR4 ;  /* 0x00000004ff162e24 */ /* 0x000fe2000f8e00ff */
[----:B------:R-:W-:Y:S01]  /*6300*/  ULDC.64 UR4, c[0x0][0x3c8] ;  /* 0x0000f20000047ab9 */ /* 0x000fe20000000a00 */
[----:B-1----:R-:W-:Y:S02]  /*6310*/  IMAD R11, R7, R14, R11 ;  /* 0x0000000e070b7224 */ /* 0x002fe400078e020b */
[----:B------:R-:W-:Y:S01]  /*6320*/  IMAD R10, R9, UR5, R10 ;  /* 0x00000005090a7c24 */ /* 0x000fe2000f8e020a */
[----:B------:R-:W-:Y:S02]  /*6330*/  @P2 R2UR UR13, R22 ;  /* 0x00000000160d22ca */ /* 0x000fe400000e0000 */
[----:B------:R-:W-:Y:S01]  /*6340*/  ISETP.NE.AND P2, PT, R8, UR15, PT ;  /* 0x0000000f08007c0c */ /* 0x000fe2000bf45270 */
[----:B------:R-:W-:Y:S02]  /*6350*/  IMAD.U32 R11, R11, 0x20, R10 ;  /* 0x000000200b0b7824 */ /* 0x000fe400078e000a */
[----:B--2---:R-:W-:Y:S01]  /*6360*/  IMAD R12, R6, R15, R12 ;  /* 0x0000000f060c7224 */ /* 0x004fe200078e020c */
[----:B------:R-:W-:Y:S01]  /*6370*/  SEL R8, R8, RZ, P2 ;  /* 0x000000ff08087207 */ /* 0x000fe20001000000 */
[----:B------:R-:W0:Y:S02]  /*6380*/  LDC.64 R14, c[0x0][0x3e0] ;  /* 0x0000f800ff0e7b82 */ /* 0x000e240000000a00 */
[----:B------:R-:W-:-:S04]  /*6390*/  IMAD.U32 R11, R12, 0x400, R11 ;  /* 0x000004000c0b7824 */ /* 0x000fc800078e000b */
[----:B------:R-:W-:Y:S01]  /*63a0*/  UIMAD.WIDE.U32 UR6, UR13, UR8, URZ ;  /* 0x000000080d0672a5 */ /* 0x000fe2000f8e003f */
[----:B------:R-:W-:Y:S01]  /*63b0*/  R2UR UR25, R11 ;  /* 0x000000000b1972ca */ /* 0x000fe200000e0000 */
[----:B------:R-:W-:Y:S01]  /*63c0*/  UIADD3 UR6, -UR13, URZ, URZ ;  /* 0x0000003f0d067290 */ /* 0x000fe2000fffe13f */
[----:B------:R-:W-:Y:S01]  /*63d0*/  VIADD R11, R6, 0x1 ;  /* 0x00000001060b7836 */ /* 0x000fe20000000000 */
[----:B------:R-:W-:Y:S01]  /*63e0*/  UMOV UR5, UR13 ;  /* 0x0000000d00057c82 */ /* 0x000fe20008000000 */
[----:B------:R-:W-:Y:S02]  /*63f0*/  @UP0 USHF.R.U32.HI UR5, URZ, UR9, UR7 ;  /* 0x000000093f050299 */ /* 0x000fe40008011607 */
[----:B------:R-:W-:Y:S01]  /*6400*/  UISETP.NE.AND UP0, UPT, UR24, 0x1, UPT ;  /* 0x000000011800788c */ /* 0x000fe2000bf05270 */
[----:B------:R-:W-:Y:S01]  /*6410*/  IMAD R10, R13, UR6, R16 ;  /* 0x000000060d0a7c24 */ /* 0x000fe2000f8e0210 */
[----:B------:R-:W-:Y:S01]  /*6420*/  R2UR UR7, R19 ;  /* 0x00000000130772ca */ /* 0x000fe200000e0000 */
[----:B------:R-:W-:Y:S01]  /*6430*/  VIADD R13, R9, 0x1 ;  /* 0x00000001090d7836 */ /* 0x000fe20000000000 */
[----:B------:R-:W-:Y:S01]  /*6440*/  ULDC.64 UR8, c[0x0][0x3c0] ;  /* 0x0000f00000087ab9 */ /* 0x000fe20000000a00 */
[----:B------:R-:W-:Y:S01]  /*6450*/  @P2 IMAD.MOV R13, RZ, RZ, R9 ;  /* 0x000000ffff0d2224 */ /* 0x000fe200078e0209 */
[----:B------:R-:W-:Y:S01]  /*6460*/  R2UR UR19, R10 ;  /* 0x000000000a1372ca */ /* 0x000fe200000e0000 */
[C---:B------:R-:W-:Y:S01]  /*6470*/  IMAD R19, R4.reuse, 0x1000, R19 ;  /* 0x0000100004137824 */ /* 0x040fe200078e0213 */
[----:B------:R-:W-:Y:S01]  /*6480*/  UMOV UR22, UR5 ;  /* 0x0000000500167c82 */ /* 0x000fe20008000000 */
[----:B------:R-:W-:Y:S01]  /*6490*/  VIADD R10, R7, 0x1 ;  /* 0x00000001070a7836 */ /* 0x000fe20000000000 */
[----:B------:R-:W-:Y:S01]  /*64a0*/  UIADD3 UR6, UP1, UR28, 0xf0, URZ ;  /* 0x000000f01c067890 */ /* 0x000fe2000ff3e03f */
[----:B0-----:R-:W-:Y:S01]  /*64b0*/  ISETP.NE.AND P3, PT, R13, R14, PT ;  /* 0x0000000e0d00720c */ /* 0x001fe20003f65270 */
[----:B------:R-:W-:Y:S01]  /*64c0*/  @UP0 ULDC UR10, c[0x0][0x39c] ;  /* 0x0000e700000a0ab9 */ /* 0x000fe20000000800 */
[----:B------:R-:W-:Y:S01]  /*64d0*/  @UP0 ULDC UR30, c[0x0][0x3a0] ;  /* 0x0000e800001e0ab9 */ /* 0x000fe20000000800 */
[----:B------:R-:W-:Y:S01]  /*64e0*/  UIMAD.WIDE.U32 UR10, UR5, UR10, URZ ;  /* 0x0000000a050a72a5 */ /* 0x000fe2000f8e003f */
[----:B------:R-:W-:Y:S01]  /*64f0*/  R2UR UR23, R19 ;  /* 0x00000000131772ca */ /* 0x000fe200000e0000 */
[----:B------:R-:W-:Y:S01]  /*6500*/  ULEA UR16, UR16, UR7, 0xd ;  /* 0x0000000710107291 */ /* 0x000fe2000f8e683f */
[----:B------:R-:W-:Y:S01]  /*6510*/  VIADD R4, R4, 0x1 ;  /* 0x0000000104047836 */ /* 0x000fe20000000000 */
[----:B------:R-:W-:-:S02]  /*6520*/  @UP0 USHF.R.U32.HI UR22, URZ, UR30, UR11 ;  /* 0x0000001e3f160299 */ /* 0x000fc4000801160b */
[----:B------:R-:W-:Y:S01]  /*6530*/  UIMAD UR19, UR19, UR8, UR12 ;  /* 0x00000008131372a4 */ /* 0x000fe2000f8e020c */
[----:B------:R-:W-:Y:S01]  /*6540*/  R2UR UR12, R9 ;  /* 0x00000000090c72ca */ /* 0x000fe200000e0000 */
[----:B------:R-:W-:Y:S01]  /*6550*/  UIADD3 UR7, -UR5, URZ, URZ ;  /* 0x0000003f05077290 */ /* 0x000fe2000fffe13f */
[----:B------:R-:W-:Y:S01]  /*6560*/  R2UR UR10, R18 ;  /* 0x00000000120a72ca */ /* 0x000fe200000e0000 */
[----:B------:R-:W-:Y:S01]  /*6570*/  UIADD3 UR8, -UR22, URZ, URZ ;  /* 0x0000003f16087290 */ /* 0x000fe2000fffe13f */
[----:B------:R-:W-:Y:S01]  /*6580*/  @P3 IMAD.MOV R10, RZ, RZ, R7 ;  /* 0x000000ffff0a3224 */ /* 0x000fe200078e0207 */
[----:B------:R-:W-:Y:S01]  /*6590*/  UIMAD UR7, UR14, UR7, UR13 ;  /* 0x000000070e0772a4 */ /* 0x000fe2000f8e020d */
[----:B------:R-:W-:Y:S01]  /*65a0*/  R2UR UR13, R7 ;  /* 0x00000000070d72ca */ /* 0x000fe200000e0000 */
[----:B------:R-:W-:Y:S01]  /*65b0*/  UIMAD UR5, UR24, UR8, UR5 ;  /* 0x00000008180572a4 */ /* 0x000fe2000f8e0205 */
[----:B------:R-:W-:Y:S01]  /*65c0*/  R2UR UR14, R6 ;  /* 0x00000000060e72ca */ /* 0x000fe200000e0000 */
[----:B------:R-:W-:Y:S01]  /*65d0*/  UIADD3 UR28, UP2, UR28, 0x270, URZ ;  /* 0x000002701c1c7890 */ /* 0x000fe2000ff5e03f */
[----:B------:R-:W-:Y:S01]  /*65e0*/  ISETP.NE.AND P4, PT, R10, R15, PT ;  /* 0x0000000f0a00720c */ /* 0x000fe20003f85270 */
[----:B------:R-:W-:Y:S01]  /*65f0*/  UIMAD UR20, UR7, UR9, UR20 ;  /* 0x00000009071472a4 */ /* 0x000fe2000f8e0214 */
[C---:B------:R-:W-:Y:S01]  /*6600*/  ISETP.NE.AND P5, PT, R4.reuse, 0x12, PT ;  /* 0x000000120400780c */ /* 0x040fe20003fa5270 */
[----:B------:R-:W-:Y:S01]  /*6610*/  UIMAD UR21, UR5, UR4, UR21 ;  /* 0x00000004051572a4 */ /* 0x000fe2000f8e0215 */
[----:B------:R-:W-:Y:S01]  /*6620*/  SEL R9, R13, RZ, P3 ;  /* 0x000000ff0d097207 */ /* 0x000fe20001800000 */
[----:B------:R-:W-:Y:S01]  /*6630*/  UIADD3.X UR7, URZ, UR29, URZ, UP1, !UPT ;  /* 0x0000001d3f077290 */ /* 0x000fe20008ffe43f */
[----:B------:R-:W-:Y:S01]  /*6640*/  SEL R12, RZ, 0x1, P5 ;  /* 0x00000001ff0c7807 */ /* 0x000fe20002800000 */
[----:B------:R-:W-:Y:S01]  /*6650*/  UPRMT UR4, UR25, 0x5410, URZ ;  /* 0x0000541019047896 */ /* 0x000fe2000800003f */
[----:B------:R-:W-:Y:S01]  /*6660*/  SEL R4, R4, RZ, P5 ;  /* 0x000000ff04047207 */ /* 0x000fe20002800000 */
[----:B------:R-:W-:Y:S01]  /*6670*/  UIADD3 UR8, UR23, 0x24000, URZ ;  /* 0x0002400017087890 */ /* 0x000fe2000fffe03f */
[----:B------:R-:W-:Y:S01]  /*6680*/  LOP3.LUT R5, R5, R12, RZ, 0x3c, !PT ;  /* 0x0000000c05057212 */ /* 0x000fe200078e3cff */
[----:B------:R-:W-:Y:S01]  /*6690*/  UIADD3.X UR29, URZ, UR29, URZ, UP2, !UPT ;  /* 0x0000001d3f1d7290 */ /* 0x000fe200097fe43f */
[----:B------:R-:W-:Y:S01]  /*66a0*/  SEL R7, R10, RZ, P4 ;  /* 0x000000ff0a077207 */ /* 0x000fe20002000000 */
[----:B------:R-:W-:Y:S01]  /*66b0*/  UMOV UR9, UR17 ;  /* 0x0000001100097c82 */ /* 0x000fe20008000000 */
[----:B------:R-:W-:Y:S01]  /*66c0*/  UMOV UR11, UR18 ;  /* 0x00000012000b7c82 */ /* 0x000fe20008000000 */
[----:B------:R-:W-:Y:S01]  /*66d0*/  @P4 IMAD.MOV R11, RZ, RZ, R6 ;  /* 0x000000ffff0b4224 */ /* 0x000fe200078e0206 */
[----:B------:R1:W-:Y:S03]  /*66e0*/  UTMALDG.5D.IM2COL [UR16], [UR6], UR4 ;  /* 0x00000010060073b4 */ /* 0x0003e60008060004 */
[----:B------:R-:W-:Y:S01]  /*66f0*/  IMAD.MOV.U32 R6, RZ, RZ, R11 ;  /* 0x000000ffff067224 */ /* 0x000fe200078e000b */
[----:B------:R1:W-:Y:S02]  /*6700*/  UTMALDG.5D [UR8], [UR28], desc[UR26] ;  /* 0x00001a081c0075b4 */ /* 0x0003e40008021000 */
[----:B-1----:R-:W-:Y:S05]  /*6710*/  @P6 BRA `(.L_x_149) ;  /* 0xfffffff800506947 */ /* 0x002fea000383ffff */
.L_x_145:
[----:B------:R-:W-:Y:S01]  /*6720*/  ISETP.GE.U32.AND P2, PT, R3, 0x12, PT ;  /* 0x000000120300780c */ /* 0x000fe20003f46070 */
[----:B------:R-:W-:Y:S05]  /*6730*/  WARPSYNC.ALL ;  /* 0x0000000000007948 */ /* 0x000fea0003800000 */
[----:B------:R-:W-:-:S07]  /*6740*/  ELECT P1, URZ, PT ;  /* 0x00000000003f782f */ /* 0x000fce0003820000 */
[----:B0-2---:R-:W-:-:S05]  /*6750*/  @P2 IMAD.WIDE.U32 R4, R3, 0x38e38e39, RZ ;  /* 0x38e38e3903042825 */ /* 0x005fca00078e00ff */
[----:B-----5:R-:W-:-:S04]  /*6760*/  @P2 SHF.R.U32.HI R0, RZ, 0x2, R5 ;  /* 0x00000002ff002819 */ /* 0x020fc80000011605 */
[----:B------:R-:W-:-:S04]  /*6770*/  @P2 LOP3.LUT R0, R0, 0x1, RZ, 0xc0, !PT ;  /* 0x0000000100002812 */ /* 0x000fc800078ec0ff */
[----:B------:R-:W-:Y:S01]  /*6780*/  @P2 ISETP.NE.U32.AND P0, PT, R0, 0x1, PT ;  /* 0x000000010000280c */ /* 0x000fe20003f05070 */
[----:B------:R-:W-:-:S12]  /*6790*/  @!P1 EXIT ;  /* 0x000000000000994d */ /* 0x000fd80003800000 */
[----:B------:R-:W-:Y:S02]  /*67a0*/  LOP3.LUT R2, R2, 0x2, RZ, 0xfc, !PT ;  /* 0x0000000202027812 */ /* 0x000fe400078efcff */
[----:B------:R-:W-:Y:S02]  /*67b0*/  @P2 ISETP.NE.U32.AND.EX P0, PT, RZ, RZ, PT, P0 ;  /* 0x000000ffff00220c */ /* 0x000fe40003f05100 */
[----:B------:R-:W-:Y:S01]  /*67c0*/  ISETP.NE.AND P1, PT, R2, 0x3, PT ;  /* 0x000000030200780c */ /* 0x000fe20003f25270 */
[----:B------:R-:W-:Y:S01]  /*67d0*/  IMAD.MOV.U32 R2, RZ, RZ, 0x1 ;  /* 0x00000001ff027424 */ /* 0x000fe200078e00ff */
[----:B------:R-:W-:-:S11]  /*67e0*/  @P2 SEL R2, RZ, 0x1, !P0 ;  /* 0x00000001ff022807 */ /* 0x000fd60004000000 */
[----:B------:R-:W-:Y:S05]  /*67f0*/  @!P1 BRA `(.L_x_150) ;  /* 0x0000000000049947 */ /* 0x000fea0003800000 */
[----:B------:R-:W-:Y:S01]  /*6800*/  BPT.TRAP 0x1 ;  /* 0x000000040000795c */ /* 0x000fe20000300000 */
.L_x_150:
[----:B------:R-:W0:Y:S01]  /*6810*/  S2R R7, SR_CgaCtaId ;  /* 0x0000000000077919 */ /* 0x000e220000008800 */
[----:B------:R-:W-:Y:S01]  /*6820*/  IMAD.WIDE.U32 R4, R3, 0x38e38e39, RZ ;  /* 0x38e38e3903047825 */ /* 0x000fe200078e00ff */
[----:B------:R-:W-:-:S04]  /*6830*/  MOV R0, 0x400 ;  /* 0x0000040000007802 */ /* 0x000fc80000000f00 */
[----:B------:R-:W-:Y:S02]  /*6840*/  SHF.R.U32.HI R4, RZ, 0x2, R5 ;  /* 0x00000002ff047819 */ /* 0x000fe40000011605 */
[----:B------:R-:W-:-:S03]  /*6850*/  SHF.L.U32 R5, R2, 0x1f, RZ ;  /* 0x0000001f02057819 */ /* 0x000fc600000006ff */
[----:B------:R-:W-:Y:S01]  /*6860*/  IMAD R3, R4, -0x12, R3 ;  /* 0xffffffee04037824 */ /* 0x000fe200078e0203 */
[----:B0-----:R-:W-:-:S05]  /*6870*/  LEA R0, R7, R0, 0x18 ;  /* 0x0000000007007211 */ /* 0x001fca00078ec0ff */
[----:B------:R-:W-:-:S04]  /*6880*/  VIADD R0, R0, 0x36090 ;  /* 0x0003609000007836 */ /* 0x000fc80000000000 */
[----:B------:R-:W-:-:S07]  /*6890*/  IMAD R4, R3, 0x8, R0 ;  /* 0x0000000803047824 */ /* 0x000fce00078e0200 */
.L_x_151:
[----:B0-----:R0:W1:Y:S02]  /*68a0*/  SYNCS.PHASECHK.TRANS64.TRYWAIT P0, [R4+URZ], R5 ;  /* 0x00000005040075a7 */ /* 0x001064000800017f */
[----:B-1----:R-:W-:Y:S05]  /*68b0*/  @!P0 NANOSLEEP.SYNCS 0x989680 ;  /* 0x009896800000895d */ /* 0x002fea0003900000 */
[----:B------:R-:W1:Y:S02]  /*68c0*/  @!P0 SYNCS.PHASECHK.TRANS64 P0, [R4+URZ], R5 ;  /* 0x00000005040085a7 */ /* 0x000e64000800007f */
[----:B-1----:R-:W-:Y:S05]  /*68d0*/  @!P0 BRA `(.L_x_151) ;  /* 0xfffffffc00f08947 */ /* 0x002fea000383ffff */
[----:B------:R-:W-:-:S05]  /*68e0*/  VIADD R3, R3, 0x1 ;  /* 0x0000000103037836 */ /* 0x000fca0000000000 */
[----:B------:R-:W-:-:S04]  /*68f0*/  ISETP.NE.AND P0, PT, R3, 0x12, PT ;  /* 0x000000120300780c */ /* 0x000fc80003f05270 */
[----:B0-----:R-:W-:Y:S02]  /*6900*/  SEL R5, RZ, 0x1, P0 ;  /* 0x00000001ff057807 */ /* 0x001fe40000000000 */
[----:B------:R-:W-:Y:S02]  /*6910*/  SEL R3, R3, RZ, P0 ;  /* 0x000000ff03037207 */ /* 0x000fe40000000000 */
[----:B------:R-:W-:-:S03]  /*6920*/  LOP3.LUT R7, R2, R5, RZ, 0x3c, !PT ;  /* 0x0000000502077212 */ /* 0x000fc600078e3cff */
[----:B------:R-:W-:Y:S01]  /*6930*/  IMAD R2, R3, 0x8, R0 ;  /* 0x0000000803027824 */ /* 0x000fe200078e0200 */
[----:B------:R-:W-:-:S07]  /*6940*/  SHF.L.U32 R5, R7, 0x1f, RZ ;  /* 0x0000001f07057819 */ /* 0x000fce00000006ff */
.L_x_152:
        /* <DEDUP_REMOVED lines=11> */
.L_x_153:
        /* <DEDUP_REMOVED lines=11> */
.L_x_154:
        /* <DEDUP_REMOVED lines=11> */
.L_x_155:
        /* <DEDUP_REMOVED lines=11> */
.L_x_156:
        /* <DEDUP_REMOVED lines=11> */
.L_x_157:
        /* <DEDUP_REMOVED lines=11> */
.L_x_158:
        /* <DEDUP_REMOVED lines=11> */
.L_x_159:
        /* <DEDUP_REMOVED lines=11> */
.L_x_160:
        /* <DEDUP_REMOVED lines=11> */
.L_x_161:
        /* <DEDUP_REMOVED lines=11> */
.L_x_162:
        /* <DEDUP_REMOVED lines=11> */
.L_x_163:
        /* <DEDUP_REMOVED lines=11> */
.L_x_164:
        /* <DEDUP_REMOVED lines=11> */
.L_x_165:
        /* <DEDUP_REMOVED lines=11> */
.L_x_166:
        /* <DEDUP_REMOVED lines=11> */
.L_x_167:
        /* <DEDUP_REMOVED lines=11> */
.L_x_168:
[----:B0-----:R0:W1:Y:S02]  /*7450*/  SYNCS.PHASECHK.TRANS64.TRYWAIT P0, [R3+URZ], R0 ;  /* 0x00000000030075a7 */ /* 0x001064000800017f */
[----:B-1----:R-:W-:Y:S05]  /*7460*/  @!P0 NANOSLEEP.SYNCS 0x989680 ;  /* 0x009896800000895d */ /* 0x002fea0003900000 */
[----:B------:R-:W1:Y:S02]  /*7470*/  @!P0 SYNCS.PHASECHK.TRANS64 P0, [R3+URZ], R0 ;  /* 0x00000000030085a7 */ /* 0x000e64000800007f */
[----:B-1----:R-:W-:Y:S05]  /*7480*/  @P0 EXIT ;  /* 0x000000000000094d */ /* 0x002fea0003800000 */
[----:B------:R-:W-:Y:S05]  /*7490*/  BRA `(.L_x_168) ;  /* 0xfffffffc00ec7947 */ /* 0x000fea000383ffff */
.L_x_169:
[----:B------:R-:W-:-:S00]  /*74a0*/  BRA `(.L_x_169) ;  /* 0xfffffffc00fc7947 */ /* 0x000fc0000383ffff */
[----:B------:R-:W-:-:S00]  /*74b0*/  NOP ;  /* 0x0000000000007918 */ /* 0x000fc00000000000 */
        /* <DEDUP_REMOVED lines=12> */
.L_x_170:


//--------------------- .nv.shared._ZN7cutlass13device_kernelINS_4conv6kernel13ConvUniversalINS1_16ConvProblemShapeILNS1_8OperatorE1ELi3EEENS1_10collective14CollectiveConvINS1_46MainloopSm90TmaGmmaWarpSpecializedImplicitGemmILS5_1ELi18ELi3EN4cute5tupleIJNSA_1CILi1EEESD_SD_EEENS1_36KernelImplicitTmaWarpSpecializedSm90ELi1EEENSB_IJNSC_ILi128EEENSC_ILi64EEENSB_IJNSC_ILi32EEEEEEEEENS_10bfloat16_tESM_NSA_8TiledMMAINSA_8MMA_AtomIJNSA_4SM904GMMA27MMA_64x64x16_F32BF16BF16_SSILNSQ_5MajorE0ELSS_1ELNSQ_7ScaleInE1ELST_1EEEEEENSA_6LayoutISE_NSB_IJNSC_ILi0EEESX_SX_EEEEENSB_IJNSA_10UnderscoreES10_S10_EEEEENS7_6detail26Sm90ImplicitGemmTileTraitsINSA_20SM90_TMA_LOAD_IM2COLENSA_14ComposedLayoutINSA_7SwizzleILi2ELi4ELi3EEENSA_18smem_ptr_flag_bitsILi16EEENSW_INSB_IJNSB_IJNSC_ILi8EEENSC_ILi16EEEEEENSB_IJSJ_SD_EEENSB_IJSD_NSC_ILi18EEEEEEEEENSB_IJNSB_IJSJ_NSC_ILi256EEEEEENSB_IJSD_SX_EEENSB_IJSX_NSC_ILi4096EEEEEEEEEEEEEvEENS14_INSA_13SM90_TMA_LOADENS16_INS17_ILi3ELi4ELi3EEES1A_NSW_INSB_IJNSB_IJSI_SD_EEENSB_IJS1B_NSC_ILi4EEEEEES1G_EEENSB_IJS1K_NSB_IJSI_NSC_ILi512EEEEEENSB_IJSX_NSC_ILi2048EEEEEEEEEEEEEvEEEENS_8epilogue10collective6detail29Sm90TmaWarpSpecializedAdapterINS27_15DefaultEpilogueISM_NSB_IJNSB_IJllllEEESD_SX_EEES2C_NS26_6thread17LinearCombinationISM_Li1EffLNS2D_9ScaleType4KindE0ELNS_15FloatRoundStyleE2ESM_EENS_4gemm15EpilogueDefaultEEEEEvvEEEEvNT_6ParamsE --------------------------
	.section	.nv.shared._ZN7cutlass13device_kernelINS_4conv6kernel13ConvUniversalINS1_16ConvProblemShapeILNS1_8OperatorE1ELi3EEENS1_10collective14CollectiveConvINS1_46MainloopSm90TmaGmmaWarpSpecializedImplicitGemmILS5_1ELi18ELi3EN4cute5tupleIJNSA_1CILi1EEESD_SD_EEENS1_36KernelImplicitTmaWarpSpecializedSm90ELi1EEENSB_IJNSC_ILi128EEENSC_ILi64EEENSB_IJNSC_ILi32EEEEEEEEENS_10bfloat16_tESM_NSA_8TiledMMAINSA_8MMA_AtomIJNSA_4SM904GMMA27MMA_64x64x16_F32BF16BF16_SSILNSQ_5MajorE0ELSS_1ELNSQ_7ScaleInE1ELST_1EEEEEENSA_6LayoutISE_NSB_IJNSC_ILi0EEESX_SX_EEEEENSB_IJNSA_10UnderscoreES10_S10_EEEEENS7_6detail26Sm90ImplicitGemmTileTraitsINSA_20SM90_TMA_LOAD_IM2COLENSA_14ComposedLayoutINSA_7SwizzleILi2ELi4ELi3EEENSA_18smem_ptr_flag_bitsILi16EEENSW_INSB_IJNSB_IJNSC_ILi8EEENSC_ILi16EEEEEENSB_IJSJ_SD_EEENSB_IJSD_NSC_ILi18EEEEEEEEENSB_IJNSB_IJSJ_NSC_ILi256EEEEEENSB_IJSD_SX_EEENSB_IJSX_NSC_ILi4096EEEEEEEEEEEEEvEENS14_INSA_13SM90_TMA_LOADENS16_INS17_ILi3ELi4ELi3EEES1A_NSW_INSB_IJNSB_IJSI_SD_EEENSB_IJS1B_NSC_ILi4EEEEEES1G_EEENSB_IJS1K_NSB_IJSI_NSC_ILi512EEEEEENSB_IJSX_NSC_ILi2048EEEEEEEEEEEEEvEEEENS_8epilogue10collective6detail29Sm90TmaWarpSpecializedAdapterINS27_15DefaultEpilogueISM_NSB_IJNSB_IJllllEEESD_SX_EEES2C_NS26_6thread17LinearCombinationISM_Li1EffLNS2D_9ScaleType4KindE0ELNS_15FloatRoundStyleE2ESM_EENS_4gemm15EpilogueDefaultEEEEEvvEEEEvNT_6ParamsE,"aw",@nobits
	.sectionflags	@""
	.align	16
	.zero		1024


//--------------------- .nv.shared.reserved.0     --------------------------
	.section	.nv.shared.reserved.0,"aw",@nobits
	.weak		__nv_reservedSMEM_offset_0_alias
	.size		__nv_reservedSMEM_offset_0_alias, 0, 0
	.other		__nv_reservedSMEM_offset_0_alias,@"STO_CUDA_RESERVED_SHARED STV_DEFAULT"
__nv_reservedSMEM_offset_0_alias:
	.zero		0


//--------------------- .nv.global                --------------------------
	.section	.nv.global,"aw",@nobits
.nv.global:
	.type		_ZN39_INTERNAL_4632fb8a_4_k_cu_56868ffb_27844cute1_E,@object
	.size		_ZN39_INTERNAL_4632fb8a_4_k_cu_56868ffb_27844cute1_E,(_ZN39_INTERNAL_4632fb8a_4_k_cu_56868ffb_27844cuda3std3__45__cpo6cbeginE - _ZN39_INTERNAL_4632fb8a_4_k_cu_56868ffb_27844cute1_E)
_ZN39_INTERNAL_4632fb8a_4_k_cu_56868ffb_27844cute1_E:
	.zero		1
	.type		_ZN39_INTERNAL_4632fb8a_4_k_cu_56868ffb_27844cuda3std3__45__cpo6cbeginE,@object
	.size		_ZN39_INTERNAL_4632fb8a_4_k_cu_56868ffb_27844cuda3std3__45__cpo6cbeginE,(_ZN39_INTERNAL_4632fb8a_4_k_cu_56868ffb_27844cuda3std3__48in_placeE - _ZN39_INTERNAL_4632fb8a_4_k_cu_56868ffb_27844cuda3std3__45__cpo6cbeginE)
_ZN39_INTERNAL_4632fb8a_4_k_cu_56868ffb_27844cuda3std3__45__cpo6cbeginE:
	.zero		1
	.type		_ZN39_INTERNAL_4632fb8a_4_k_cu_56868ffb_27844cuda3std3__48in_placeE,@object
	.size		_ZN39_INTERNAL_4632fb8a_4_k_cu_56868ffb_27844cuda3std3__48in_placeE,(_ZN39_INTERNAL_4632fb8a_4_k_cu_56868ffb_27844cuda3std6ranges3__45__cpo9iter_moveE - _ZN39_INTERNAL_4632fb8a_4_k_cu_56868ffb_27844cuda3std3__48in_placeE)
_ZN39_INTERNAL_4632fb8a_4_k_cu_56868ffb_27844cuda3std3__48in_placeE:
	.zero		1
	.type		_ZN39_INTERNAL_4632fb8a_4_k_cu_56868ffb_27844cuda3std6ranges3__45__cpo9iter_moveE,@object
	.size		_ZN39_INTERNAL_4632fb8a_4_k_cu_56868ffb_27844cuda3std6ranges3__45__cpo9iter_moveE,(_ZN39_INTERNAL_4632fb8a_4_k_cu_56868ffb_27844cuda3std3__45__cpo5beginE - _ZN39_INTERNAL_4632fb8a_4_k_cu_56868ffb_27844cuda3std6ranges3__45__cpo9iter_moveE)
_ZN39_INTERNAL_4632fb8a_4_k_cu_56868ffb_27844cuda3std6ranges3__45__cpo9iter_moveE:
	.zero		1
	.type		_ZN39_INTERNAL_4632fb8a_4_k_cu_56868ffb_27844cuda3std3__45__cpo5beginE,@object
	.size		_ZN39_INTERNAL_4632fb8a_4_k_cu_56868ffb_27844cuda3std3__45__cpo5beginE,(_ZN39_INTERNAL_4632fb8a_4_k_cu_56868ffb_27844cuda3std3__441_GLOBAL__N__4632fb8a_4_k_cu_56868ffb_27846ignoreE - _ZN39_INTERNAL_4632fb8a_4_k_cu_56868ffb_27844cuda3std3__45__cpo5beginE)
_ZN39_INTERNAL_4632fb8a_4_k_cu_56868ffb_27844cuda3std3__45__cpo5beginE:
	.zero		1
	.type		_ZN39_INTERNAL_4632fb8a_4_k_cu_56868ffb_27844cuda3std3__441_GLOBAL__N__4632fb8a_4_k_cu_56868ffb_27846ignoreE,@object
	.size		_ZN39_INTERNAL_4632fb8a_4_k_cu_56868ffb_27844cuda3std3__441_GLOBAL__N__4632fb8a_4_k_cu_56868ffb_27846ignoreE,(_ZN39_INTERNAL_4632fb8a_4_k_cu_56868ffb_27844cute7productE - _ZN39_INTERNAL_4632fb8a_4_k_cu_56868ffb_27844cuda3std3__441_GLOBAL__N__4632fb8a_4_k_cu_56868ffb_27846ignoreE)
_ZN39_INTERNAL_4632fb8a_4_k_cu_56868ffb_27844cuda3std3__441_GLOBAL__N__4632fb8a_4_k_cu_56868ffb_27846ignoreE:
	.zero		1
	.type		_ZN39_INTERNAL_4632fb8a_4_k_cu_56868ffb_27844cute7productE,@object
	.size		_ZN39_INTERNAL_4632fb8a_4_k_cu_56868ffb_27844cute7productE,(_ZN39_INTERNAL_4632fb8a_4_k_cu_56868ffb_27844cuda3std3__45__cpo3endE - _ZN39_INTERNAL_4632fb8a_4_k_cu_56868ffb_27844cute7productE)
_ZN39_INTERNAL_4632fb8a_4_k_cu_56868ffb_27844cute7productE:
	.zero		1
	.type		_ZN39_INTERNAL_4632fb8a_4_k_cu_56868ffb_27844cuda3std3__45__cpo3endE,@object
	.size		_ZN39_INTERNAL_4632fb8a_4_k_cu_56868ffb_27844cuda3std3__45__cpo3endE,(_ZN39_INTERNAL_4632fb8a_4_k_cu_56868ffb_27844cuda3std3__419piecewise_constructE - _ZN39_INTERNAL_4632fb8a_4_k_cu_56868ffb_27844cuda3std3__45__cpo3endE)
_ZN39_INTERNAL_4632fb8a_4_k_cu_56868ffb_27844cuda3std3__45__cpo3endE:
	.zero		1
	.type		_ZN39_INTERNAL_4632fb8a_4_k_cu_56868ffb_27844cuda3std3__419piecewise_constructE,@object
	.size		_ZN39_INTERNAL_4632fb8a_4_k_cu_56868ffb_27844cuda3std3__419piecewise_constructE,(_ZN39_INTERNAL_4632fb8a_4_k_cu_56868ffb_27844cuda3std3__45__cpo4cendE - _ZN39_INTERNAL_4632fb8a_4_k_cu_56868ffb_27844cuda3std3__419piecewise_constructE)
_ZN39_INTERNAL_4632fb8a_4_k_cu_56868ffb_27844cuda3std3__419piecewise_constructE:
	.zero		1
	.type		_ZN39_INTERNAL_4632fb8a_4_k_cu_56868ffb_27844cuda3std3__45__cpo4cendE,@object
	.size		_ZN39_INTERNAL_4632fb8a_4_k_cu_56868ffb_27844cuda3std3__45__cpo4cendE,(_ZN39_INTERNAL_4632fb8a_4_k_cu_56868ffb_27844cuda3std6ranges3__45__cpo4swapE - _ZN39_INTERNAL_4632fb8a_4_k_cu_56868ffb_27844cuda3std3__45__cpo4cendE)
_ZN39_INTERNAL_4632fb8a_4_k_cu_56868ffb_27844cuda3std3__45__cpo4cendE:
	.zero		1
	.type		_ZN39_INTERNAL_4632fb8a_4_k_cu_56868ffb_27844cuda3std6ranges3__45__cpo4swapE,@object
	.size		_ZN39_INTERNAL_4632fb8a_4_k_cu_56868ffb_27844cuda3std6ranges3__45__cpo4swapE,(.L_7 - _ZN39_INTERNAL_4632fb8a_4_k_cu_56868ffb_27844cuda3std6ranges3__45__cpo4swapE)
_ZN39_INTERNAL_4632fb8a_4_k_cu_56868ffb_27844cuda3std6ranges3__45__cpo4swapE:
	.zero		1
.L_7:


//--------------------- .nv.constant0._ZN7cutlass13device_kernelINS_4conv6kernel13ConvUniversalINS1_16ConvProblemShapeILNS1_8OperatorE1ELi3EEENS1_10collective14CollectiveConvINS1_46MainloopSm90TmaGmmaWarpSpecializedImplicitGemmILS5_1ELi18ELi3EN4cute5tupleIJNSA_1CILi1EEESD_SD_EEENS1_36KernelImplicitTmaWarpSpecializedSm90ELi1EEENSB_IJNSC_ILi128EEENSC_ILi64EEENSB_IJNSC_ILi32EEEEEEEEENS_10bfloat16_tESM_NSA_8TiledMMAINSA_8MMA_AtomIJNSA_4SM904GMMA27MMA_64x64x16_F32BF16BF16_SSILNSQ_5MajorE0ELSS_1ELNSQ_7ScaleInE1ELST_1EEEEEENSA_6LayoutISE_NSB_IJNSC_ILi0EEESX_SX_EEEEENSB_IJNSA_10UnderscoreES10_S10_EEEEENS7_6detail26Sm90ImplicitGemmTileTraitsINSA_20SM90_TMA_LOAD_IM2COLENSA_14ComposedLayoutINSA_7SwizzleILi2ELi4ELi3EEENSA_18smem_ptr_flag_bitsILi16EEENSW_INSB_IJNSB_IJNSC_ILi8EEENSC_ILi16EEEEEENSB_IJSJ_SD_EEENSB_IJSD_NSC_ILi18EEEEEEEEENSB_IJNSB_IJSJ_NSC_ILi256EEEEEENSB_IJSD_SX_EEENSB_IJSX_NSC_ILi4096EEEEEEEEEEEEEvEENS14_INSA_13SM90_TMA_LOADENS16_INS17_ILi3ELi4ELi3EEES1A_NSW_INSB_IJNSB_IJSI_SD_EEENSB_IJS1B_NSC_ILi4EEEEEES1G_EEENSB_IJS1K_NSB_IJSI_NSC_ILi512EEEEEENSB_IJSX_NSC_ILi2048EEEEEEEEEEEEEvEEEENS_8epilogue10collective6detail29Sm90TmaWarpSpecializedAdapterINS27_15DefaultEpilogueISM_NSB_IJNSB_IJllllEEESD_SX_EEES2C_NS26_6thread17LinearCombinationISM_Li1EffLNS2D_9ScaleType4KindE0ELNS_15FloatRoundStyleE2ESM_EENS_4gemm15EpilogueDefaultEEEEEvvEEEEvNT_6ParamsE --------------------------
	.section	.nv.constant0._ZN7cutlass13device_kernelINS_4conv6kernel13ConvUniversalINS1_16ConvProblemShapeILNS1_8OperatorE1ELi3EEENS1_10collective14CollectiveConvINS1_46MainloopSm90TmaGmmaWarpSpecializedImplicitGemmILS5_1ELi18ELi3EN4cute5tupleIJNSA_1CILi1EEESD_SD_EEENS1_36KernelImplicitTmaWarpSpecializedSm90ELi1EEENSB_IJNSC_ILi128EEENSC_ILi64EEENSB_IJNSC_ILi32EEEEEEEEENS_10bfloat16_tESM_NSA_8TiledMMAINSA_8MMA_AtomIJNSA_4SM904GMMA27MMA_64x64x16_F32BF16BF16_SSILNSQ_5MajorE0ELSS_1ELNSQ_7ScaleInE1ELST_1EEEEEENSA_6LayoutISE_NSB_IJNSC_ILi0EEESX_SX_EEEEENSB_IJNSA_10UnderscoreES10_S10_EEEEENS7_6detail26Sm90ImplicitGemmTileTraitsINSA_20SM90_TMA_LOAD_IM2COLENSA_14ComposedLayoutINSA_7SwizzleILi2ELi4ELi3EEENSA_18smem_ptr_flag_bitsILi16EEENSW_INSB_IJNSB_IJNSC_ILi8EEENSC_ILi16EEEEEENSB_IJSJ_SD_EEENSB_IJSD_NSC_ILi18EEEEEEEEENSB_IJNSB_IJSJ_NSC_ILi256EEEEEENSB_IJSD_SX_EEENSB_IJSX_NSC_ILi4096EEEEEEEEEEEEEvEENS14_INSA_13SM90_TMA_LOADENS16_INS17_ILi3ELi4ELi3EEES1A_NSW_INSB_IJNSB_IJSI_SD_EEENSB_IJS1B_NSC_ILi4EEEEEES1G_EEENSB_IJS1K_NSB_IJSI_NSC_ILi512EEEEEENSB_IJSX_NSC_ILi2048EEEEEEEEEEEEEvEEEENS_8epilogue10collective6detail29Sm90TmaWarpSpecializedAdapterINS27_15DefaultEpilogueISM_NSB_IJNSB_IJllllEEESD_SX_EEES2C_NS26_6thread17LinearCombinationISM_Li1EffLNS2D_9ScaleType4KindE0ELNS_15FloatRoundStyleE2ESM_EENS_4gemm15EpilogueDefaultEEEEEvvEEEEvNT_6ParamsE,"a",@progbits
	.sectionflags	@""
	.align	4
.nv.constant0._ZN7cutlass13device_kernelINS_4conv6kernel13ConvUniversalINS1_16ConvProblemShapeILNS1_8OperatorE1ELi3EEENS1_10collective14CollectiveConvINS1_46MainloopSm90TmaGmmaWarpSpecializedImplicitGemmILS5_1ELi18ELi3EN4cute5tupleIJNSA_1CILi1EEESD_SD_EEENS1_36KernelImplicitTmaWarpSpecializedSm90ELi1EEENSB_IJNSC_ILi128EEENSC_ILi64EEENSB_IJNSC_ILi32EEEEEEEEENS_10bfloat16_tESM_NSA_8TiledMMAINSA_8MMA_AtomIJNSA_4SM904GMMA27MMA_64x64x16_F32BF16BF16_SSILNSQ_5MajorE0ELSS_1ELNSQ_7ScaleInE1ELST_1EEEEEENSA_6LayoutISE_NSB_IJNSC_ILi0EEESX_SX_EEEEENSB_IJNSA_10UnderscoreES10_S10_EEEEENS7_6detail26Sm90ImplicitGemmTileTraitsINSA_20SM90_TMA_LOAD_IM2COLENSA_14ComposedLayoutINSA_7SwizzleILi2ELi4ELi3EEENSA_18smem_ptr_flag_bitsILi16EEENSW_INSB_IJNSB_IJNSC_ILi8EEENSC_ILi16EEEEEENSB_IJSJ_SD_EEENSB_IJSD_NSC_ILi18EEEEEEEEENSB_IJNSB_IJSJ_NSC_ILi256EEEEEENSB_IJSD_SX_EEENSB_IJSX_NSC_ILi4096EEEEEEEEEEEEEvEENS14_INSA_13SM90_TMA_LOADENS16_INS17_ILi3ELi4ELi3EEES1A_NSW_INSB_IJNSB_IJSI_SD_EEENSB_IJS1B_NSC_ILi4EEEEEES1G_EEENSB_IJS1K_NSB_IJSI_NSC_ILi512EEEEEENSB_IJSX_NSC_ILi2048EEEEEEEEEEEEEvEEEENS_8epilogue10collective6detail29Sm90TmaWarpSpecializedAdapterINS27_15DefaultEpilogueISM_NSB_IJNSB_IJllllEEESD_SX_EEES2C_NS26_6thread17LinearCombinationISM_Li1EffLNS2D_9ScaleType4KindE0ELNS_15FloatRoundStyleE2ESM_EENS_4gemm15EpilogueDefaultEEEEEvvEEEEvNT_6ParamsE:
	.zero		1664


//--------------------- SYMBOLS --------------------------

	.type		.nv.reservedSmem.offset0,@object
	.size		.nv.reservedSmem.offset0,0x4
